//
// Generated by NVIDIA NVVM Compiler
//
// Compiler Build ID: CL-36424714
// Cuda compilation tools, release 13.0, V13.0.88
// Based on NVVM 20.0.0
//

.version 9.0
.target sm_100
.address_size 64

	// .globl	_Z21initializeArrayKernelPiii

.visible .entry _Z21initializeArrayKernelPiii(
	.param .u64 .ptr .align 1 _Z21initializeArrayKernelPiii_param_0,
	.param .u32 _Z21initializeArrayKernelPiii_param_1,
	.param .u32 _Z21initializeArrayKernelPiii_param_2
)
{
	.reg .pred 	%p<2>;
	.reg .b32 	%r<7>;
	.reg .b64 	%rd<5>;

	ld.param.u64 	%rd1, [_Z21initializeArrayKernelPiii_param_0];
	ld.param.u32 	%r2, [_Z21initializeArrayKernelPiii_param_1];
	ld.param.u32 	%r3, [_Z21initializeArrayKernelPiii_param_2];
	mov.u32 	%r4, %ctaid.x;
	mov.u32 	%r5, %ntid.x;
	mov.u32 	%r6, %tid.x;
	mad.lo.s32 	%r1, %r4, %r5, %r6;
	setp.ge.s32 	%p1, %r1, %r3;
	@%p1 bra 	$L__BB0_2;
	cvta.to.global.u64 	%rd2, %rd1;
	mul.wide.s32 	%rd3, %r1, 4;
	add.s64 	%rd4, %rd2, %rd3;
	st.global.u32 	[%rd4], %r2;
$L__BB0_2:
	ret;

}
	// .globl	_Z25initializeBoolArrayKernelPbbi
.visible .entry _Z25initializeBoolArrayKernelPbbi(
	.param .u64 .ptr .align 1 _Z25initializeBoolArrayKernelPbbi_param_0,
	.param .u8 _Z25initializeBoolArrayKernelPbbi_param_1,
	.param .u32 _Z25initializeBoolArrayKernelPbbi_param_2
)
{
	.reg .pred 	%p<2>;
	.reg .b16 	%rs<2>;
	.reg .b32 	%r<6>;
	.reg .b64 	%rd<5>;

	ld.param.u64 	%rd1, [_Z25initializeBoolArrayKernelPbbi_param_0];
	ld.param.s8 	%rs1, [_Z25initializeBoolArrayKernelPbbi_param_1];
	ld.param.u32 	%r2, [_Z25initializeBoolArrayKernelPbbi_param_2];
	mov.u32 	%r3, %ctaid.x;
	mov.u32 	%r4, %ntid.x;
	mov.u32 	%r5, %tid.x;
	mad.lo.s32 	%r1, %r3, %r4, %r5;
	setp.ge.s32 	%p1, %r1, %r2;
	@%p1 bra 	$L__BB1_2;
	cvta.to.global.u64 	%rd2, %rd1;
	cvt.s64.s32 	%rd3, %r1;
	add.s64 	%rd4, %rd2, %rd3;
	st.global.u8 	[%rd4], %rs1;
$L__BB1_2:
	ret;

}
	// .globl	_Z20computeDegreesKerneliPKiS0_S0_S0_PiS1_
.visible .entry _Z20computeDegreesKerneliPKiS0_S0_S0_PiS1_(
	.param .u32 _Z20computeDegreesKerneliPKiS0_S0_S0_PiS1__param_0,
	.param .u64 .ptr .align 1 _Z20computeDegreesKerneliPKiS0_S0_S0_PiS1__param_1,
	.param .u64 .ptr .align 1 _Z20computeDegreesKerneliPKiS0_S0_S0_PiS1__param_2,
	.param .u64 .ptr .align 1 _Z20computeDegreesKerneliPKiS0_S0_S0_PiS1__param_3,
	.param .u64 .ptr .align 1 _Z20computeDegreesKerneliPKiS0_S0_S0_PiS1__param_4,
	.param .u64 .ptr .align 1 _Z20computeDegreesKerneliPKiS0_S0_S0_PiS1__param_5,
	.param .u64 .ptr .align 1 _Z20computeDegreesKerneliPKiS0_S0_S0_PiS1__param_6
)
{
	.reg .pred 	%p<2>;
	.reg .b32 	%r<12>;
	.reg .b64 	%rd<14>;

	ld.param.u32 	%r2, [_Z20computeDegreesKerneliPKiS0_S0_S0_PiS1__param_0];
	ld.param.u64 	%rd1, [_Z20computeDegreesKerneliPKiS0_S0_S0_PiS1__param_1];
	ld.param.u64 	%rd2, [_Z20computeDegreesKerneliPKiS0_S0_S0_PiS1__param_3];
	ld.param.u64 	%rd3, [_Z20computeDegreesKerneliPKiS0_S0_S0_PiS1__param_5];
	ld.param.u64 	%rd4, [_Z20computeDegreesKerneliPKiS0_S0_S0_PiS1__param_6];
	mov.u32 	%r3, %ctaid.x;
	mov.u32 	%r4, %ntid.x;
	mov.u32 	%r5, %tid.x;
	mad.lo.s32 	%r1, %r3, %r4, %r5;
	setp.ge.s32 	%p1, %r1, %r2;
	@%p1 bra 	$L__BB2_2;
	cvta.to.global.u64 	%rd5, %rd1;
	cvta.to.global.u64 	%rd6, %rd3;
	cvta.to.global.u64 	%rd7, %rd2;
	cvta.to.global.u64 	%rd8, %rd4;
	mul.wide.s32 	%rd9, %r1, 4;
	add.s64 	%rd10, %rd5, %rd9;
	ld.global.u32 	%r6, [%rd10+4];
	ld.global.u32 	%r7, [%rd10];
	sub.s32 	%r8, %r6, %r7;
	add.s64 	%rd11, %rd6, %rd9;
	st.global.u32 	[%rd11], %r8;
	add.s64 	%rd12, %rd7, %rd9;
	ld.global.u32 	%r9, [%rd12+4];
	ld.global.u32 	%r10, [%rd12];
	sub.s32 	%r11, %r9, %r10;
	add.s64 	%rd13, %rd8, %rd9;
	st.global.u32 	[%rd13], %r11;
$L__BB2_2:
	ret;

}
	// .globl	_Z15trimGraphKerneliPKiS0_S0_S0_PiS1_S1_S1_iS1_
.visible .entry _Z15trimGraphKerneliPKiS0_S0_S0_PiS1_S1_S1_iS1_(
	.param .u32 _Z15trimGraphKerneliPKiS0_S0_S0_PiS1_S1_S1_iS1__param_0,
	.param .u64 .ptr .align 1 _Z15trimGraphKerneliPKiS0_S0_S0_PiS1_S1_S1_iS1__param_1,
	.param .u64 .ptr .align 1 _Z15trimGraphKerneliPKiS0_S0_S0_PiS1_S1_S1_iS1__param_2,
	.param .u64 .ptr .align 1 _Z15trimGraphKerneliPKiS0_S0_S0_PiS1_S1_S1_iS1__param_3,
	.param .u64 .ptr .align 1 _Z15trimGraphKerneliPKiS0_S0_S0_PiS1_S1_S1_iS1__param_4,
	.param .u64 .ptr .align 1 _Z15trimGraphKerneliPKiS0_S0_S0_PiS1_S1_S1_iS1__param_5,
	.param .u64 .ptr .align 1 _Z15trimGraphKerneliPKiS0_S0_S0_PiS1_S1_S1_iS1__param_6,
	.param .u64 .ptr .align 1 _Z15trimGraphKerneliPKiS0_S0_S0_PiS1_S1_S1_iS1__param_7,
	.param .u64 .ptr .align 1 _Z15trimGraphKerneliPKiS0_S0_S0_PiS1_S1_S1_iS1__param_8,
	.param .u32 _Z15trimGraphKerneliPKiS0_S0_S0_PiS1_S1_S1_iS1__param_9,
	.param .u64 .ptr .align 1 _Z15trimGraphKerneliPKiS0_S0_S0_PiS1_S1_S1_iS1__param_10
)
{
	.reg .pred 	%p<84>;
	.reg .b32 	%r<250>;
	.reg .b64 	%rd<281>;

	ld.param.u32 	%r103, [_Z15trimGraphKerneliPKiS0_S0_S0_PiS1_S1_S1_iS1__param_0];
	ld.param.u64 	%rd21, [_Z15trimGraphKerneliPKiS0_S0_S0_PiS1_S1_S1_iS1__param_2];
	ld.param.u64 	%rd18, [_Z15trimGraphKerneliPKiS0_S0_S0_PiS1_S1_S1_iS1__param_3];
	ld.param.u64 	%rd22, [_Z15trimGraphKerneliPKiS0_S0_S0_PiS1_S1_S1_iS1__param_4];
	ld.param.u64 	%rd23, [_Z15trimGraphKerneliPKiS0_S0_S0_PiS1_S1_S1_iS1__param_5];
	ld.param.u64 	%rd24, [_Z15trimGraphKerneliPKiS0_S0_S0_PiS1_S1_S1_iS1__param_6];
	ld.param.u64 	%rd25, [_Z15trimGraphKerneliPKiS0_S0_S0_PiS1_S1_S1_iS1__param_7];
	ld.param.u64 	%rd19, [_Z15trimGraphKerneliPKiS0_S0_S0_PiS1_S1_S1_iS1__param_8];
	ld.param.u32 	%r102, [_Z15trimGraphKerneliPKiS0_S0_S0_PiS1_S1_S1_iS1__param_9];
	ld.param.u64 	%rd20, [_Z15trimGraphKerneliPKiS0_S0_S0_PiS1_S1_S1_iS1__param_10];
	cvta.to.global.u64 	%rd1, %rd22;
	cvta.to.global.u64 	%rd2, %rd21;
	cvta.to.global.u64 	%rd3, %rd24;
	cvta.to.global.u64 	%rd4, %rd23;
	cvta.to.global.u64 	%rd5, %rd25;
	mov.u32 	%r104, %ctaid.x;
	mov.u32 	%r105, %ntid.x;
	mov.u32 	%r106, %tid.x;
	mad.lo.s32 	%r1, %r104, %r105, %r106;
	setp.ge.s32 	%p1, %r1, %r103;
	@%p1 bra 	$L__BB3_149;
	mul.wide.s32 	%rd26, %r1, 4;
	add.s64 	%rd6, %rd5, %rd26;
	ld.global.u32 	%r107, [%rd6];
	setp.ne.s32 	%p2, %r107, 0;
	@%p2 bra 	$L__BB3_149;
	add.s64 	%rd7, %rd4, %rd26;
	ld.global.u32 	%r108, [%rd7];
	setp.eq.s32 	%p3, %r108, 0;
	add.s64 	%rd8, %rd3, %rd26;
	@%p3 bra 	$L__BB3_4;
	ld.global.u32 	%r109, [%rd8];
	setp.ne.s32 	%p4, %r109, 0;
	@%p4 bra 	$L__BB3_149;
$L__BB3_4:
	atom.relaxed.global.cas.b32 	%r110, [%rd6], 0, 1;
	setp.ne.s32 	%p5, %r110, 0;
	@%p5 bra 	$L__BB3_149;
	cvta.to.global.u64 	%rd28, %rd19;
	add.s64 	%rd30, %rd28, %rd26;
	cvta.to.global.u64 	%rd31, %rd20;
	atom.global.add.u32 	%r111, [%rd31], 1;
	add.s32 	%r112, %r111, %r102;
	atom.global.exch.b32 	%r113, [%rd30], %r112;
	ld.global.u32 	%r114, [%rd7];
	setp.ne.s32 	%p6, %r114, 0;
	@%p6 bra 	$L__BB3_77;
	cvta.to.global.u64 	%rd32, %rd18;
	add.s64 	%rd34, %rd32, %rd26;
	ld.global.u32 	%r238, [%rd34];
	ld.global.u32 	%r3, [%rd34+4];
	setp.ge.s32 	%p7, %r238, %r3;
	@%p7 bra 	$L__BB3_77;
	sub.s32 	%r4, %r3, %r238;
	and.b32  	%r5, %r4, 15;
	sub.s32 	%r115, %r238, %r3;
	setp.gt.u32 	%p8, %r115, -16;
	@%p8 bra 	$L__BB3_42;
	and.b32  	%r116, %r4, -16;
	neg.s32 	%r236, %r116;
	add.s64 	%rd9, %rd1, 32;
$L__BB3_9:
	.pragma "nounroll";
	mul.wide.s32 	%rd35, %r238, 4;
	add.s64 	%rd10, %rd9, %rd35;
	ld.global.u32 	%r9, [%rd10+-32];
	mul.wide.s32 	%rd36, %r9, 4;
	add.s64 	%rd37, %rd5, %rd36;
	ld.global.u32 	%r117, [%rd37];
	setp.ne.s32 	%p9, %r117, 0;
	@%p9 bra 	$L__BB3_11;
	add.s64 	%rd39, %rd4, %rd36;
	atom.global.add.u32 	%r118, [%rd39], -1;
$L__BB3_11:
	ld.global.u32 	%r10, [%rd10+-28];
	mul.wide.s32 	%rd40, %r10, 4;
	add.s64 	%rd41, %rd5, %rd40;
	ld.global.u32 	%r119, [%rd41];
	setp.ne.s32 	%p10, %r119, 0;
	@%p10 bra 	$L__BB3_13;
	add.s64 	%rd43, %rd4, %rd40;
	atom.global.add.u32 	%r120, [%rd43], -1;
$L__BB3_13:
	ld.global.u32 	%r11, [%rd10+-24];
	mul.wide.s32 	%rd44, %r11, 4;
	add.s64 	%rd45, %rd5, %rd44;
	ld.global.u32 	%r121, [%rd45];
	setp.ne.s32 	%p11, %r121, 0;
	@%p11 bra 	$L__BB3_15;
	add.s64 	%rd47, %rd4, %rd44;
	atom.global.add.u32 	%r122, [%rd47], -1;
$L__BB3_15:
	ld.global.u32 	%r12, [%rd10+-20];
	mul.wide.s32 	%rd48, %r12, 4;
	add.s64 	%rd49, %rd5, %rd48;
	ld.global.u32 	%r123, [%rd49];
	setp.ne.s32 	%p12, %r123, 0;
	@%p12 bra 	$L__BB3_17;
	add.s64 	%rd51, %rd4, %rd48;
	atom.global.add.u32 	%r124, [%rd51], -1;
$L__BB3_17:
	ld.global.u32 	%r13, [%rd10+-16];
	mul.wide.s32 	%rd52, %r13, 4;
	add.s64 	%rd53, %rd5, %rd52;
	ld.global.u32 	%r125, [%rd53];
	setp.ne.s32 	%p13, %r125, 0;
	@%p13 bra 	$L__BB3_19;
	add.s64 	%rd55, %rd4, %rd52;
	atom.global.add.u32 	%r126, [%rd55], -1;
$L__BB3_19:
	ld.global.u32 	%r14, [%rd10+-12];
	mul.wide.s32 	%rd56, %r14, 4;
	add.s64 	%rd57, %rd5, %rd56;
	ld.global.u32 	%r127, [%rd57];
	setp.ne.s32 	%p14, %r127, 0;
	@%p14 bra 	$L__BB3_21;
	add.s64 	%rd59, %rd4, %rd56;
	atom.global.add.u32 	%r128, [%rd59], -1;
$L__BB3_21:
	ld.global.u32 	%r15, [%rd10+-8];
	mul.wide.s32 	%rd60, %r15, 4;
	add.s64 	%rd61, %rd5, %rd60;
	ld.global.u32 	%r129, [%rd61];
	setp.ne.s32 	%p15, %r129, 0;
	@%p15 bra 	$L__BB3_23;
	add.s64 	%rd63, %rd4, %rd60;
	atom.global.add.u32 	%r130, [%rd63], -1;
$L__BB3_23:
	ld.global.u32 	%r16, [%rd10+-4];
	mul.wide.s32 	%rd64, %r16, 4;
	add.s64 	%rd65, %rd5, %rd64;
	ld.global.u32 	%r131, [%rd65];
	setp.ne.s32 	%p16, %r131, 0;
	@%p16 bra 	$L__BB3_25;
	add.s64 	%rd67, %rd4, %rd64;
	atom.global.add.u32 	%r132, [%rd67], -1;
$L__BB3_25:
	ld.global.u32 	%r17, [%rd10];
	mul.wide.s32 	%rd68, %r17, 4;
	add.s64 	%rd69, %rd5, %rd68;
	ld.global.u32 	%r133, [%rd69];
	setp.ne.s32 	%p17, %r133, 0;
	@%p17 bra 	$L__BB3_27;
	add.s64 	%rd71, %rd4, %rd68;
	atom.global.add.u32 	%r134, [%rd71], -1;
$L__BB3_27:
	ld.global.u32 	%r18, [%rd10+4];
	mul.wide.s32 	%rd72, %r18, 4;
	add.s64 	%rd73, %rd5, %rd72;
	ld.global.u32 	%r135, [%rd73];
	setp.ne.s32 	%p18, %r135, 0;
	@%p18 bra 	$L__BB3_29;
	add.s64 	%rd75, %rd4, %rd72;
	atom.global.add.u32 	%r136, [%rd75], -1;
$L__BB3_29:
	ld.global.u32 	%r19, [%rd10+8];
	mul.wide.s32 	%rd76, %r19, 4;
	add.s64 	%rd77, %rd5, %rd76;
	ld.global.u32 	%r137, [%rd77];
	setp.ne.s32 	%p19, %r137, 0;
	@%p19 bra 	$L__BB3_31;
	add.s64 	%rd79, %rd4, %rd76;
	atom.global.add.u32 	%r138, [%rd79], -1;
$L__BB3_31:
	ld.global.u32 	%r20, [%rd10+12];
	mul.wide.s32 	%rd80, %r20, 4;
	add.s64 	%rd81, %rd5, %rd80;
	ld.global.u32 	%r139, [%rd81];
	setp.ne.s32 	%p20, %r139, 0;
	@%p20 bra 	$L__BB3_33;
	add.s64 	%rd83, %rd4, %rd80;
	atom.global.add.u32 	%r140, [%rd83], -1;
$L__BB3_33:
	ld.global.u32 	%r21, [%rd10+16];
	mul.wide.s32 	%rd84, %r21, 4;
	add.s64 	%rd85, %rd5, %rd84;
	ld.global.u32 	%r141, [%rd85];
	setp.ne.s32 	%p21, %r141, 0;
	@%p21 bra 	$L__BB3_35;
	add.s64 	%rd87, %rd4, %rd84;
	atom.global.add.u32 	%r142, [%rd87], -1;
$L__BB3_35:
	ld.global.u32 	%r22, [%rd10+20];
	mul.wide.s32 	%rd88, %r22, 4;
	add.s64 	%rd89, %rd5, %rd88;
	ld.global.u32 	%r143, [%rd89];
	setp.ne.s32 	%p22, %r143, 0;
	@%p22 bra 	$L__BB3_37;
	add.s64 	%rd91, %rd4, %rd88;
	atom.global.add.u32 	%r144, [%rd91], -1;
$L__BB3_37:
	ld.global.u32 	%r23, [%rd10+24];
	mul.wide.s32 	%rd92, %r23, 4;
	add.s64 	%rd93, %rd5, %rd92;
	ld.global.u32 	%r145, [%rd93];
	setp.ne.s32 	%p23, %r145, 0;
	@%p23 bra 	$L__BB3_39;
	add.s64 	%rd95, %rd4, %rd92;
	atom.global.add.u32 	%r146, [%rd95], -1;
$L__BB3_39:
	ld.global.u32 	%r24, [%rd10+28];
	mul.wide.s32 	%rd96, %r24, 4;
	add.s64 	%rd97, %rd5, %rd96;
	ld.global.u32 	%r147, [%rd97];
	setp.ne.s32 	%p24, %r147, 0;
	@%p24 bra 	$L__BB3_41;
	add.s64 	%rd99, %rd4, %rd96;
	atom.global.add.u32 	%r148, [%rd99], -1;
$L__BB3_41:
	add.s32 	%r238, %r238, 16;
	add.s32 	%r236, %r236, 16;
	setp.ne.s32 	%p25, %r236, 0;
	@%p25 bra 	$L__BB3_9;
$L__BB3_42:
	setp.eq.s32 	%p26, %r5, 0;
	@%p26 bra 	$L__BB3_77;
	and.b32  	%r28, %r4, 7;
	setp.lt.u32 	%p27, %r5, 8;
	@%p27 bra 	$L__BB3_61;
	mul.wide.s32 	%rd100, %r238, 4;
	add.s64 	%rd11, %rd1, %rd100;
	ld.global.u32 	%r29, [%rd11];
	mul.wide.s32 	%rd101, %r29, 4;
	add.s64 	%rd102, %rd5, %rd101;
	ld.global.u32 	%r149, [%rd102];
	setp.ne.s32 	%p28, %r149, 0;
	@%p28 bra 	$L__BB3_46;
	add.s64 	%rd104, %rd4, %rd101;
	atom.global.add.u32 	%r150, [%rd104], -1;
$L__BB3_46:
	ld.global.u32 	%r30, [%rd11+4];
	mul.wide.s32 	%rd105, %r30, 4;
	add.s64 	%rd106, %rd5, %rd105;
	ld.global.u32 	%r151, [%rd106];
	setp.ne.s32 	%p29, %r151, 0;
	@%p29 bra 	$L__BB3_48;
	add.s64 	%rd108, %rd4, %rd105;
	atom.global.add.u32 	%r152, [%rd108], -1;
$L__BB3_48:
	ld.global.u32 	%r31, [%rd11+8];
	mul.wide.s32 	%rd109, %r31, 4;
	add.s64 	%rd110, %rd5, %rd109;
	ld.global.u32 	%r153, [%rd110];
	setp.ne.s32 	%p30, %r153, 0;
	@%p30 bra 	$L__BB3_50;
	add.s64 	%rd112, %rd4, %rd109;
	atom.global.add.u32 	%r154, [%rd112], -1;
$L__BB3_50:
	ld.global.u32 	%r32, [%rd11+12];
	mul.wide.s32 	%rd113, %r32, 4;
	add.s64 	%rd114, %rd5, %rd113;
	ld.global.u32 	%r155, [%rd114];
	setp.ne.s32 	%p31, %r155, 0;
	@%p31 bra 	$L__BB3_52;
	add.s64 	%rd116, %rd4, %rd113;
	atom.global.add.u32 	%r156, [%rd116], -1;
$L__BB3_52:
	ld.global.u32 	%r33, [%rd11+16];
	mul.wide.s32 	%rd117, %r33, 4;
	add.s64 	%rd118, %rd5, %rd117;
	ld.global.u32 	%r157, [%rd118];
	setp.ne.s32 	%p32, %r157, 0;
	@%p32 bra 	$L__BB3_54;
	add.s64 	%rd120, %rd4, %rd117;
	atom.global.add.u32 	%r158, [%rd120], -1;
$L__BB3_54:
	ld.global.u32 	%r34, [%rd11+20];
	mul.wide.s32 	%rd121, %r34, 4;
	add.s64 	%rd122, %rd5, %rd121;
	ld.global.u32 	%r159, [%rd122];
	setp.ne.s32 	%p33, %r159, 0;
	@%p33 bra 	$L__BB3_56;
	add.s64 	%rd124, %rd4, %rd121;
	atom.global.add.u32 	%r160, [%rd124], -1;
$L__BB3_56:
	ld.global.u32 	%r35, [%rd11+24];
	mul.wide.s32 	%rd125, %r35, 4;
	add.s64 	%rd126, %rd5, %rd125;
	ld.global.u32 	%r161, [%rd126];
	setp.ne.s32 	%p34, %r161, 0;
	@%p34 bra 	$L__BB3_58;
	add.s64 	%rd128, %rd4, %rd125;
	atom.global.add.u32 	%r162, [%rd128], -1;
$L__BB3_58:
	ld.global.u32 	%r36, [%rd11+28];
	mul.wide.s32 	%rd129, %r36, 4;
	add.s64 	%rd130, %rd5, %rd129;
	ld.global.u32 	%r163, [%rd130];
	setp.ne.s32 	%p35, %r163, 0;
	@%p35 bra 	$L__BB3_60;
	add.s64 	%rd132, %rd4, %rd129;
	atom.global.add.u32 	%r164, [%rd132], -1;
$L__BB3_60:
	add.s32 	%r238, %r238, 8;
$L__BB3_61:
	setp.eq.s32 	%p36, %r28, 0;
	@%p36 bra 	$L__BB3_77;
	and.b32  	%r39, %r4, 3;
	setp.lt.u32 	%p37, %r28, 4;
	@%p37 bra 	$L__BB3_72;
	mul.wide.s32 	%rd133, %r238, 4;
	add.s64 	%rd12, %rd1, %rd133;
	ld.global.u32 	%r40, [%rd12];
	mul.wide.s32 	%rd134, %r40, 4;
	add.s64 	%rd135, %rd5, %rd134;
	ld.global.u32 	%r165, [%rd135];
	setp.ne.s32 	%p38, %r165, 0;
	@%p38 bra 	$L__BB3_65;
	add.s64 	%rd137, %rd4, %rd134;
	atom.global.add.u32 	%r166, [%rd137], -1;
$L__BB3_65:
	ld.global.u32 	%r41, [%rd12+4];
	mul.wide.s32 	%rd138, %r41, 4;
	add.s64 	%rd139, %rd5, %rd138;
	ld.global.u32 	%r167, [%rd139];
	setp.ne.s32 	%p39, %r167, 0;
	@%p39 bra 	$L__BB3_67;
	add.s64 	%rd141, %rd4, %rd138;
	atom.global.add.u32 	%r168, [%rd141], -1;
$L__BB3_67:
	ld.global.u32 	%r42, [%rd12+8];
	mul.wide.s32 	%rd142, %r42, 4;
	add.s64 	%rd143, %rd5, %rd142;
	ld.global.u32 	%r169, [%rd143];
	setp.ne.s32 	%p40, %r169, 0;
	@%p40 bra 	$L__BB3_69;
	add.s64 	%rd145, %rd4, %rd142;
	atom.global.add.u32 	%r170, [%rd145], -1;
$L__BB3_69:
	ld.global.u32 	%r43, [%rd12+12];
	mul.wide.s32 	%rd146, %r43, 4;
	add.s64 	%rd147, %rd5, %rd146;
	ld.global.u32 	%r171, [%rd147];
	setp.ne.s32 	%p41, %r171, 0;
	@%p41 bra 	$L__BB3_71;
	add.s64 	%rd149, %rd4, %rd146;
	atom.global.add.u32 	%r172, [%rd149], -1;
$L__BB3_71:
	add.s32 	%r238, %r238, 4;
$L__BB3_72:
	setp.eq.s32 	%p42, %r39, 0;
	@%p42 bra 	$L__BB3_77;
	neg.s32 	%r241, %r39;
$L__BB3_74:
	.pragma "nounroll";
	mul.wide.s32 	%rd150, %r238, 4;
	add.s64 	%rd151, %rd1, %rd150;
	ld.global.u32 	%r49, [%rd151];
	mul.wide.s32 	%rd152, %r49, 4;
	add.s64 	%rd153, %rd5, %rd152;
	ld.global.u32 	%r173, [%rd153];
	setp.ne.s32 	%p43, %r173, 0;
	@%p43 bra 	$L__BB3_76;
	add.s64 	%rd155, %rd4, %rd152;
	atom.global.add.u32 	%r174, [%rd155], -1;
$L__BB3_76:
	add.s32 	%r238, %r238, 1;
	add.s32 	%r241, %r241, 1;
	setp.ne.s32 	%p44, %r241, 0;
	@%p44 bra 	$L__BB3_74;
$L__BB3_77:
	ld.global.u32 	%r175, [%rd8];
	setp.ne.s32 	%p45, %r175, 0;
	@%p45 bra 	$L__BB3_149;
	ld.param.u64 	%rd280, [_Z15trimGraphKerneliPKiS0_S0_S0_PiS1_S1_S1_iS1__param_1];
	cvta.to.global.u64 	%rd156, %rd280;
	add.s64 	%rd158, %rd156, %rd26;
	ld.global.u32 	%r245, [%rd158];
	ld.global.u32 	%r53, [%rd158+4];
	setp.ge.s32 	%p46, %r245, %r53;
	@%p46 bra 	$L__BB3_149;
	sub.s32 	%r54, %r53, %r245;
	and.b32  	%r55, %r54, 15;
	sub.s32 	%r176, %r245, %r53;
	setp.gt.u32 	%p47, %r176, -16;
	@%p47 bra 	$L__BB3_114;
	and.b32  	%r177, %r54, -16;
	neg.s32 	%r243, %r177;
	add.s64 	%rd13, %rd2, 32;
$L__BB3_81:
	.pragma "nounroll";
	mul.wide.s32 	%rd159, %r245, 4;
	add.s64 	%rd14, %rd13, %rd159;
	ld.global.u32 	%r59, [%rd14+-32];
	mul.wide.s32 	%rd160, %r59, 4;
	add.s64 	%rd161, %rd5, %rd160;
	ld.global.u32 	%r178, [%rd161];
	setp.ne.s32 	%p48, %r178, 0;
	@%p48 bra 	$L__BB3_83;
	add.s64 	%rd163, %rd3, %rd160;
	atom.global.add.u32 	%r179, [%rd163], -1;
$L__BB3_83:
	ld.global.u32 	%r60, [%rd14+-28];
	mul.wide.s32 	%rd164, %r60, 4;
	add.s64 	%rd165, %rd5, %rd164;
	ld.global.u32 	%r180, [%rd165];
	setp.ne.s32 	%p49, %r180, 0;
	@%p49 bra 	$L__BB3_85;
	add.s64 	%rd167, %rd3, %rd164;
	atom.global.add.u32 	%r181, [%rd167], -1;
$L__BB3_85:
	ld.global.u32 	%r61, [%rd14+-24];
	mul.wide.s32 	%rd168, %r61, 4;
	add.s64 	%rd169, %rd5, %rd168;
	ld.global.u32 	%r182, [%rd169];
	setp.ne.s32 	%p50, %r182, 0;
	@%p50 bra 	$L__BB3_87;
	add.s64 	%rd171, %rd3, %rd168;
	atom.global.add.u32 	%r183, [%rd171], -1;
$L__BB3_87:
	ld.global.u32 	%r62, [%rd14+-20];
	mul.wide.s32 	%rd172, %r62, 4;
	add.s64 	%rd173, %rd5, %rd172;
	ld.global.u32 	%r184, [%rd173];
	setp.ne.s32 	%p51, %r184, 0;
	@%p51 bra 	$L__BB3_89;
	add.s64 	%rd175, %rd3, %rd172;
	atom.global.add.u32 	%r185, [%rd175], -1;
$L__BB3_89:
	ld.global.u32 	%r63, [%rd14+-16];
	mul.wide.s32 	%rd176, %r63, 4;
	add.s64 	%rd177, %rd5, %rd176;
	ld.global.u32 	%r186, [%rd177];
	setp.ne.s32 	%p52, %r186, 0;
	@%p52 bra 	$L__BB3_91;
	add.s64 	%rd179, %rd3, %rd176;
	atom.global.add.u32 	%r187, [%rd179], -1;
$L__BB3_91:
	ld.global.u32 	%r64, [%rd14+-12];
	mul.wide.s32 	%rd180, %r64, 4;
	add.s64 	%rd181, %rd5, %rd180;
	ld.global.u32 	%r188, [%rd181];
	setp.ne.s32 	%p53, %r188, 0;
	@%p53 bra 	$L__BB3_93;
	add.s64 	%rd183, %rd3, %rd180;
	atom.global.add.u32 	%r189, [%rd183], -1;
$L__BB3_93:
	ld.global.u32 	%r65, [%rd14+-8];
	mul.wide.s32 	%rd184, %r65, 4;
	add.s64 	%rd185, %rd5, %rd184;
	ld.global.u32 	%r190, [%rd185];
	setp.ne.s32 	%p54, %r190, 0;
	@%p54 bra 	$L__BB3_95;
	add.s64 	%rd187, %rd3, %rd184;
	atom.global.add.u32 	%r191, [%rd187], -1;
$L__BB3_95:
	ld.global.u32 	%r66, [%rd14+-4];
	mul.wide.s32 	%rd188, %r66, 4;
	add.s64 	%rd189, %rd5, %rd188;
	ld.global.u32 	%r192, [%rd189];
	setp.ne.s32 	%p55, %r192, 0;
	@%p55 bra 	$L__BB3_97;
	add.s64 	%rd191, %rd3, %rd188;
	atom.global.add.u32 	%r193, [%rd191], -1;
$L__BB3_97:
	ld.global.u32 	%r67, [%rd14];
	mul.wide.s32 	%rd192, %r67, 4;
	add.s64 	%rd193, %rd5, %rd192;
	ld.global.u32 	%r194, [%rd193];
	setp.ne.s32 	%p56, %r194, 0;
	@%p56 bra 	$L__BB3_99;
	add.s64 	%rd195, %rd3, %rd192;
	atom.global.add.u32 	%r195, [%rd195], -1;
$L__BB3_99:
	ld.global.u32 	%r68, [%rd14+4];
	mul.wide.s32 	%rd196, %r68, 4;
	add.s64 	%rd197, %rd5, %rd196;
	ld.global.u32 	%r196, [%rd197];
	setp.ne.s32 	%p57, %r196, 0;
	@%p57 bra 	$L__BB3_101;
	add.s64 	%rd199, %rd3, %rd196;
	atom.global.add.u32 	%r197, [%rd199], -1;
$L__BB3_101:
	ld.global.u32 	%r69, [%rd14+8];
	mul.wide.s32 	%rd200, %r69, 4;
	add.s64 	%rd201, %rd5, %rd200;
	ld.global.u32 	%r198, [%rd201];
	setp.ne.s32 	%p58, %r198, 0;
	@%p58 bra 	$L__BB3_103;
	add.s64 	%rd203, %rd3, %rd200;
	atom.global.add.u32 	%r199, [%rd203], -1;
$L__BB3_103:
	ld.global.u32 	%r70, [%rd14+12];
	mul.wide.s32 	%rd204, %r70, 4;
	add.s64 	%rd205, %rd5, %rd204;
	ld.global.u32 	%r200, [%rd205];
	setp.ne.s32 	%p59, %r200, 0;
	@%p59 bra 	$L__BB3_105;
	add.s64 	%rd207, %rd3, %rd204;
	atom.global.add.u32 	%r201, [%rd207], -1;
$L__BB3_105:
	ld.global.u32 	%r71, [%rd14+16];
	mul.wide.s32 	%rd208, %r71, 4;
	add.s64 	%rd209, %rd5, %rd208;
	ld.global.u32 	%r202, [%rd209];
	setp.ne.s32 	%p60, %r202, 0;
	@%p60 bra 	$L__BB3_107;
	add.s64 	%rd211, %rd3, %rd208;
	atom.global.add.u32 	%r203, [%rd211], -1;
$L__BB3_107:
	ld.global.u32 	%r72, [%rd14+20];
	mul.wide.s32 	%rd212, %r72, 4;
	add.s64 	%rd213, %rd5, %rd212;
	ld.global.u32 	%r204, [%rd213];
	setp.ne.s32 	%p61, %r204, 0;
	@%p61 bra 	$L__BB3_109;
	add.s64 	%rd215, %rd3, %rd212;
	atom.global.add.u32 	%r205, [%rd215], -1;
$L__BB3_109:
	ld.global.u32 	%r73, [%rd14+24];
	mul.wide.s32 	%rd216, %r73, 4;
	add.s64 	%rd217, %rd5, %rd216;
	ld.global.u32 	%r206, [%rd217];
	setp.ne.s32 	%p62, %r206, 0;
	@%p62 bra 	$L__BB3_111;
	add.s64 	%rd219, %rd3, %rd216;
	atom.global.add.u32 	%r207, [%rd219], -1;
$L__BB3_111:
	ld.global.u32 	%r74, [%rd14+28];
	mul.wide.s32 	%rd220, %r74, 4;
	add.s64 	%rd221, %rd5, %rd220;
	ld.global.u32 	%r208, [%rd221];
	setp.ne.s32 	%p63, %r208, 0;
	@%p63 bra 	$L__BB3_113;
	add.s64 	%rd223, %rd3, %rd220;
	atom.global.add.u32 	%r209, [%rd223], -1;
$L__BB3_113:
	add.s32 	%r245, %r245, 16;
	add.s32 	%r243, %r243, 16;
	setp.ne.s32 	%p64, %r243, 0;
	@%p64 bra 	$L__BB3_81;
$L__BB3_114:
	setp.eq.s32 	%p65, %r55, 0;
	@%p65 bra 	$L__BB3_149;
	and.b32  	%r78, %r54, 7;
	setp.lt.u32 	%p66, %r55, 8;
	@%p66 bra 	$L__BB3_133;
	mul.wide.s32 	%rd224, %r245, 4;
	add.s64 	%rd15, %rd2, %rd224;
	ld.global.u32 	%r79, [%rd15];
	mul.wide.s32 	%rd225, %r79, 4;
	add.s64 	%rd226, %rd5, %rd225;
	ld.global.u32 	%r210, [%rd226];
	setp.ne.s32 	%p67, %r210, 0;
	@%p67 bra 	$L__BB3_118;
	add.s64 	%rd228, %rd3, %rd225;
	atom.global.add.u32 	%r211, [%rd228], -1;
$L__BB3_118:
	ld.global.u32 	%r80, [%rd15+4];
	mul.wide.s32 	%rd229, %r80, 4;
	add.s64 	%rd230, %rd5, %rd229;
	ld.global.u32 	%r212, [%rd230];
	setp.ne.s32 	%p68, %r212, 0;
	@%p68 bra 	$L__BB3_120;
	add.s64 	%rd232, %rd3, %rd229;
	atom.global.add.u32 	%r213, [%rd232], -1;
$L__BB3_120:
	ld.global.u32 	%r81, [%rd15+8];
	mul.wide.s32 	%rd233, %r81, 4;
	add.s64 	%rd234, %rd5, %rd233;
	ld.global.u32 	%r214, [%rd234];
	setp.ne.s32 	%p69, %r214, 0;
	@%p69 bra 	$L__BB3_122;
	add.s64 	%rd236, %rd3, %rd233;
	atom.global.add.u32 	%r215, [%rd236], -1;
$L__BB3_122:
	ld.global.u32 	%r82, [%rd15+12];
	mul.wide.s32 	%rd237, %r82, 4;
	add.s64 	%rd238, %rd5, %rd237;
	ld.global.u32 	%r216, [%rd238];
	setp.ne.s32 	%p70, %r216, 0;
	@%p70 bra 	$L__BB3_124;
	add.s64 	%rd240, %rd3, %rd237;
	atom.global.add.u32 	%r217, [%rd240], -1;
$L__BB3_124:
	ld.global.u32 	%r83, [%rd15+16];
	mul.wide.s32 	%rd241, %r83, 4;
	add.s64 	%rd242, %rd5, %rd241;
	ld.global.u32 	%r218, [%rd242];
	setp.ne.s32 	%p71, %r218, 0;
	@%p71 bra 	$L__BB3_126;
	add.s64 	%rd244, %rd3, %rd241;
	atom.global.add.u32 	%r219, [%rd244], -1;
$L__BB3_126:
	ld.global.u32 	%r84, [%rd15+20];
	mul.wide.s32 	%rd245, %r84, 4;
	add.s64 	%rd246, %rd5, %rd245;
	ld.global.u32 	%r220, [%rd246];
	setp.ne.s32 	%p72, %r220, 0;
	@%p72 bra 	$L__BB3_128;
	add.s64 	%rd248, %rd3, %rd245;
	atom.global.add.u32 	%r221, [%rd248], -1;
$L__BB3_128:
	ld.global.u32 	%r85, [%rd15+24];
	mul.wide.s32 	%rd249, %r85, 4;
	add.s64 	%rd250, %rd5, %rd249;
	ld.global.u32 	%r222, [%rd250];
	setp.ne.s32 	%p73, %r222, 0;
	@%p73 bra 	$L__BB3_130;
	add.s64 	%rd252, %rd3, %rd249;
	atom.global.add.u32 	%r223, [%rd252], -1;
$L__BB3_130:
	ld.global.u32 	%r86, [%rd15+28];
	mul.wide.s32 	%rd253, %r86, 4;
	add.s64 	%rd254, %rd5, %rd253;
	ld.global.u32 	%r224, [%rd254];
	setp.ne.s32 	%p74, %r224, 0;
	@%p74 bra 	$L__BB3_132;
	add.s64 	%rd256, %rd3, %rd253;
	atom.global.add.u32 	%r225, [%rd256], -1;
$L__BB3_132:
	add.s32 	%r245, %r245, 8;
$L__BB3_133:
	setp.eq.s32 	%p75, %r78, 0;
	@%p75 bra 	$L__BB3_149;
	and.b32  	%r89, %r54, 3;
	setp.lt.u32 	%p76, %r78, 4;
	@%p76 bra 	$L__BB3_144;
	mul.wide.s32 	%rd257, %r245, 4;
	add.s64 	%rd16, %rd2, %rd257;
	ld.global.u32 	%r90, [%rd16];
	mul.wide.s32 	%rd258, %r90, 4;
	add.s64 	%rd259, %rd5, %rd258;
	ld.global.u32 	%r226, [%rd259];
	setp.ne.s32 	%p77, %r226, 0;
	@%p77 bra 	$L__BB3_137;
	add.s64 	%rd261, %rd3, %rd258;
	atom.global.add.u32 	%r227, [%rd261], -1;
$L__BB3_137:
	ld.global.u32 	%r91, [%rd16+4];
	mul.wide.s32 	%rd262, %r91, 4;
	add.s64 	%rd263, %rd5, %rd262;
	ld.global.u32 	%r228, [%rd263];
	setp.ne.s32 	%p78, %r228, 0;
	@%p78 bra 	$L__BB3_139;
	add.s64 	%rd265, %rd3, %rd262;
	atom.global.add.u32 	%r229, [%rd265], -1;
$L__BB3_139:
	ld.global.u32 	%r92, [%rd16+8];
	mul.wide.s32 	%rd266, %r92, 4;
	add.s64 	%rd267, %rd5, %rd266;
	ld.global.u32 	%r230, [%rd267];
	setp.ne.s32 	%p79, %r230, 0;
	@%p79 bra 	$L__BB3_141;
	add.s64 	%rd269, %rd3, %rd266;
	atom.global.add.u32 	%r231, [%rd269], -1;
$L__BB3_141:
	ld.global.u32 	%r93, [%rd16+12];
	mul.wide.s32 	%rd270, %r93, 4;
	add.s64 	%rd271, %rd5, %rd270;
	ld.global.u32 	%r232, [%rd271];
	setp.ne.s32 	%p80, %r232, 0;
	@%p80 bra 	$L__BB3_143;
	add.s64 	%rd273, %rd3, %rd270;
	atom.global.add.u32 	%r233, [%rd273], -1;
$L__BB3_143:
	add.s32 	%r245, %r245, 4;
$L__BB3_144:
	setp.eq.s32 	%p81, %r89, 0;
	@%p81 bra 	$L__BB3_149;
	neg.s32 	%r248, %r89;
$L__BB3_146:
	.pragma "nounroll";
	mul.wide.s32 	%rd274, %r245, 4;
	add.s64 	%rd275, %rd2, %rd274;
	ld.global.u32 	%r99, [%rd275];
	mul.wide.s32 	%rd276, %r99, 4;
	add.s64 	%rd277, %rd5, %rd276;
	ld.global.u32 	%r234, [%rd277];
	setp.ne.s32 	%p82, %r234, 0;
	@%p82 bra 	$L__BB3_148;
	add.s64 	%rd279, %rd3, %rd276;
	atom.global.add.u32 	%r235, [%rd279], -1;
$L__BB3_148:
	add.s32 	%r245, %r245, 1;
	add.s32 	%r248, %r248, 1;
	setp.ne.s32 	%p83, %r248, 0;
	@%p83 bra 	$L__BB3_146;
$L__BB3_149:
	ret;

}
	// .globl	_Z15firstPassKerneliPKiS0_PiS1_S1_PbS2_S1_S0_
.visible .entry _Z15firstPassKerneliPKiS0_PiS1_S1_PbS2_S1_S0_(
	.param .u32 _Z15firstPassKerneliPKiS0_PiS1_S1_PbS2_S1_S0__param_0,
	.param .u64 .ptr .align 1 _Z15firstPassKerneliPKiS0_PiS1_S1_PbS2_S1_S0__param_1,
	.param .u64 .ptr .align 1 _Z15firstPassKerneliPKiS0_PiS1_S1_PbS2_S1_S0__param_2,
	.param .u64 .ptr .align 1 _Z15firstPassKerneliPKiS0_PiS1_S1_PbS2_S1_S0__param_3,
	.param .u64 .ptr .align 1 _Z15firstPassKerneliPKiS0_PiS1_S1_PbS2_S1_S0__param_4,
	.param .u64 .ptr .align 1 _Z15firstPassKerneliPKiS0_PiS1_S1_PbS2_S1_S0__param_5,
	.param .u64 .ptr .align 1 _Z15firstPassKerneliPKiS0_PiS1_S1_PbS2_S1_S0__param_6,
	.param .u64 .ptr .align 1 _Z15firstPassKerneliPKiS0_PiS1_S1_PbS2_S1_S0__param_7,
	.param .u64 .ptr .align 1 _Z15firstPassKerneliPKiS0_PiS1_S1_PbS2_S1_S0__param_8,
	.param .u64 .ptr .align 1 _Z15firstPassKerneliPKiS0_PiS1_S1_PbS2_S1_S0__param_9
)
{
	.reg .pred 	%p<20>;
	.reg .b16 	%rs<8>;
	.reg .b32 	%r<53>;
	.reg .b64 	%rd<63>;

	ld.param.u32 	%r21, [_Z15firstPassKerneliPKiS0_PiS1_S1_PbS2_S1_S0__param_0];
	ld.param.u64 	%rd10, [_Z15firstPassKerneliPKiS0_PiS1_S1_PbS2_S1_S0__param_1];
	ld.param.u64 	%rd14, [_Z15firstPassKerneliPKiS0_PiS1_S1_PbS2_S1_S0__param_2];
	ld.param.u64 	%rd15, [_Z15firstPassKerneliPKiS0_PiS1_S1_PbS2_S1_S0__param_3];
	ld.param.u64 	%rd11, [_Z15firstPassKerneliPKiS0_PiS1_S1_PbS2_S1_S0__param_4];
	ld.param.u64 	%rd12, [_Z15firstPassKerneliPKiS0_PiS1_S1_PbS2_S1_S0__param_5];
	ld.param.u64 	%rd13, [_Z15firstPassKerneliPKiS0_PiS1_S1_PbS2_S1_S0__param_6];
	ld.param.u64 	%rd16, [_Z15firstPassKerneliPKiS0_PiS1_S1_PbS2_S1_S0__param_7];
	ld.param.u64 	%rd17, [_Z15firstPassKerneliPKiS0_PiS1_S1_PbS2_S1_S0__param_8];
	ld.param.u64 	%rd18, [_Z15firstPassKerneliPKiS0_PiS1_S1_PbS2_S1_S0__param_9];
	cvta.to.global.u64 	%rd1, %rd17;
	cvta.to.global.u64 	%rd2, %rd16;
	cvta.to.global.u64 	%rd3, %rd14;
	cvta.to.global.u64 	%rd4, %rd15;
	cvta.to.global.u64 	%rd5, %rd18;
	mov.u32 	%r22, %ctaid.x;
	mov.u32 	%r23, %ntid.x;
	mov.u32 	%r24, %tid.x;
	mad.lo.s32 	%r1, %r22, %r23, %r24;
	setp.ge.s32 	%p1, %r1, %r21;
	@%p1 bra 	$L__BB4_28;
	mul.wide.s32 	%rd19, %r1, 4;
	add.s64 	%rd20, %rd5, %rd19;
	ld.global.u32 	%r25, [%rd20];
	setp.ne.s32 	%p2, %r25, 0;
	@%p2 bra 	$L__BB4_28;
	cvt.s64.s32 	%rd21, %r1;
	cvta.to.global.u64 	%rd22, %rd13;
	add.s64 	%rd6, %rd22, %rd21;
	ld.global.u8 	%rs1, [%rd6];
	setp.eq.s16 	%p3, %rs1, 0;
	@%p3 bra 	$L__BB4_28;
	add.s64 	%rd7, %rd4, %rd19;
	atom.global.exch.b32 	%r26, [%rd7], 1;
	cvta.to.global.u64 	%rd24, %rd10;
	add.s64 	%rd25, %rd24, %rd19;
	ld.global.u32 	%r2, [%rd25];
	ld.global.u32 	%r3, [%rd25+4];
	setp.ge.s32 	%p4, %r2, %r3;
	@%p4 bra 	$L__BB4_25;
	sub.s32 	%r27, %r3, %r2;
	and.b32  	%r4, %r27, 3;
	setp.eq.s32 	%p5, %r4, 0;
	mov.u32 	%r50, %r2;
	@%p5 bra 	$L__BB4_10;
	neg.s32 	%r48, %r4;
	mov.u32 	%r50, %r2;
$L__BB4_6:
	.pragma "nounroll";
	mul.wide.s32 	%rd26, %r50, 4;
	add.s64 	%rd27, %rd3, %rd26;
	ld.global.u32 	%r8, [%rd27];
	mul.wide.s32 	%rd28, %r8, 4;
	add.s64 	%rd29, %rd5, %rd28;
	ld.global.u32 	%r28, [%rd29];
	setp.ne.s32 	%p6, %r28, 0;
	@%p6 bra 	$L__BB4_9;
	add.s64 	%rd31, %rd4, %rd28;
	atom.relaxed.global.cas.b32 	%r29, [%rd31], 0, 1;
	setp.ne.s32 	%p7, %r29, 0;
	@%p7 bra 	$L__BB4_9;
	cvt.s64.s32 	%rd32, %r8;
	add.s64 	%rd33, %rd2, %rd32;
	mov.b16 	%rs2, 1;
	st.global.u8 	[%rd33], %rs2;
	atom.global.add.u32 	%r30, [%rd1], 1;
$L__BB4_9:
	add.s32 	%r50, %r50, 1;
	add.s32 	%r48, %r48, 1;
	setp.ne.s32 	%p8, %r48, 0;
	@%p8 bra 	$L__BB4_6;
$L__BB4_10:
	sub.s32 	%r31, %r2, %r3;
	setp.gt.u32 	%p9, %r31, -4;
	@%p9 bra 	$L__BB4_25;
	sub.s32 	%r51, %r50, %r3;
	add.s64 	%rd8, %rd3, 8;
$L__BB4_12:
	mul.wide.s32 	%rd34, %r50, 4;
	add.s64 	%rd9, %rd8, %rd34;
	ld.global.u32 	%r15, [%rd9+-8];
	mul.wide.s32 	%rd35, %r15, 4;
	add.s64 	%rd36, %rd5, %rd35;
	ld.global.u32 	%r32, [%rd36];
	setp.ne.s32 	%p10, %r32, 0;
	@%p10 bra 	$L__BB4_15;
	add.s64 	%rd38, %rd4, %rd35;
	atom.relaxed.global.cas.b32 	%r33, [%rd38], 0, 1;
	setp.ne.s32 	%p11, %r33, 0;
	@%p11 bra 	$L__BB4_15;
	cvt.s64.s32 	%rd39, %r15;
	add.s64 	%rd40, %rd2, %rd39;
	mov.b16 	%rs3, 1;
	st.global.u8 	[%rd40], %rs3;
	atom.global.add.u32 	%r34, [%rd1], 1;
$L__BB4_15:
	ld.global.u32 	%r16, [%rd9+-4];
	mul.wide.s32 	%rd41, %r16, 4;
	add.s64 	%rd42, %rd5, %rd41;
	ld.global.u32 	%r35, [%rd42];
	setp.ne.s32 	%p12, %r35, 0;
	@%p12 bra 	$L__BB4_18;
	add.s64 	%rd44, %rd4, %rd41;
	atom.relaxed.global.cas.b32 	%r36, [%rd44], 0, 1;
	setp.ne.s32 	%p13, %r36, 0;
	@%p13 bra 	$L__BB4_18;
	cvt.s64.s32 	%rd45, %r16;
	add.s64 	%rd46, %rd2, %rd45;
	mov.b16 	%rs4, 1;
	st.global.u8 	[%rd46], %rs4;
	atom.global.add.u32 	%r37, [%rd1], 1;
$L__BB4_18:
	ld.global.u32 	%r17, [%rd9];
	mul.wide.s32 	%rd47, %r17, 4;
	add.s64 	%rd48, %rd5, %rd47;
	ld.global.u32 	%r38, [%rd48];
	setp.ne.s32 	%p14, %r38, 0;
	@%p14 bra 	$L__BB4_21;
	add.s64 	%rd50, %rd4, %rd47;
	atom.relaxed.global.cas.b32 	%r39, [%rd50], 0, 1;
	setp.ne.s32 	%p15, %r39, 0;
	@%p15 bra 	$L__BB4_21;
	cvt.s64.s32 	%rd51, %r17;
	add.s64 	%rd52, %rd2, %rd51;
	mov.b16 	%rs5, 1;
	st.global.u8 	[%rd52], %rs5;
	atom.global.add.u32 	%r40, [%rd1], 1;
$L__BB4_21:
	ld.global.u32 	%r18, [%rd9+4];
	mul.wide.s32 	%rd53, %r18, 4;
	add.s64 	%rd54, %rd5, %rd53;
	ld.global.u32 	%r41, [%rd54];
	setp.ne.s32 	%p16, %r41, 0;
	@%p16 bra 	$L__BB4_24;
	add.s64 	%rd56, %rd4, %rd53;
	atom.relaxed.global.cas.b32 	%r42, [%rd56], 0, 1;
	setp.ne.s32 	%p17, %r42, 0;
	@%p17 bra 	$L__BB4_24;
	cvt.s64.s32 	%rd57, %r18;
	add.s64 	%rd58, %rd2, %rd57;
	mov.b16 	%rs6, 1;
	st.global.u8 	[%rd58], %rs6;
	atom.global.add.u32 	%r43, [%rd1], 1;
$L__BB4_24:
	add.s32 	%r50, %r50, 4;
	add.s32 	%r51, %r51, 4;
	setp.ne.s32 	%p18, %r51, 0;
	@%p18 bra 	$L__BB4_12;
$L__BB4_25:
	atom.global.exch.b32 	%r44, [%rd7], 2;
	setp.ne.s32 	%p19, %r44, 1;
	@%p19 bra 	$L__BB4_27;
	cvta.to.global.u64 	%rd59, %rd12;
	atom.global.add.u32 	%r45, [%rd59], 1;
	not.b32 	%r46, %r45;
	add.s32 	%r47, %r21, %r46;
	cvta.to.global.u64 	%rd60, %rd11;
	mul.wide.s32 	%rd61, %r47, 4;
	add.s64 	%rd62, %rd60, %rd61;
	st.global.u32 	[%rd62], %r1;
$L__BB4_27:
	mov.b16 	%rs7, 0;
	st.global.u8 	[%rd6], %rs7;
$L__BB4_28:
	ret;

}
	// .globl	_Z16secondPassKerneliPKiS0_PiS1_iPbS2_S1_S0_
.visible .entry _Z16secondPassKerneliPKiS0_PiS1_iPbS2_S1_S0_(
	.param .u32 _Z16secondPassKerneliPKiS0_PiS1_iPbS2_S1_S0__param_0,
	.param .u64 .ptr .align 1 _Z16secondPassKerneliPKiS0_PiS1_iPbS2_S1_S0__param_1,
	.param .u64 .ptr .align 1 _Z16secondPassKerneliPKiS0_PiS1_iPbS2_S1_S0__param_2,
	.param .u64 .ptr .align 1 _Z16secondPassKerneliPKiS0_PiS1_iPbS2_S1_S0__param_3,
	.param .u64 .ptr .align 1 _Z16secondPassKerneliPKiS0_PiS1_iPbS2_S1_S0__param_4,
	.param .u32 _Z16secondPassKerneliPKiS0_PiS1_iPbS2_S1_S0__param_5,
	.param .u64 .ptr .align 1 _Z16secondPassKerneliPKiS0_PiS1_iPbS2_S1_S0__param_6,
	.param .u64 .ptr .align 1 _Z16secondPassKerneliPKiS0_PiS1_iPbS2_S1_S0__param_7,
	.param .u64 .ptr .align 1 _Z16secondPassKerneliPKiS0_PiS1_iPbS2_S1_S0__param_8,
	.param .u64 .ptr .align 1 _Z16secondPassKerneliPKiS0_PiS1_iPbS2_S1_S0__param_9
)
{
	.reg .pred 	%p<19>;
	.reg .b16 	%rs<8>;
	.reg .b32 	%r<51>;
	.reg .b64 	%rd<60>;

	ld.param.u32 	%r22, [_Z16secondPassKerneliPKiS0_PiS1_iPbS2_S1_S0__param_0];
	ld.param.u64 	%rd9, [_Z16secondPassKerneliPKiS0_PiS1_iPbS2_S1_S0__param_1];
	ld.param.u64 	%rd12, [_Z16secondPassKerneliPKiS0_PiS1_iPbS2_S1_S0__param_2];
	ld.param.u64 	%rd13, [_Z16secondPassKerneliPKiS0_PiS1_iPbS2_S1_S0__param_3];
	ld.param.u64 	%rd10, [_Z16secondPassKerneliPKiS0_PiS1_iPbS2_S1_S0__param_4];
	ld.param.u32 	%r21, [_Z16secondPassKerneliPKiS0_PiS1_iPbS2_S1_S0__param_5];
	ld.param.u64 	%rd11, [_Z16secondPassKerneliPKiS0_PiS1_iPbS2_S1_S0__param_6];
	ld.param.u64 	%rd14, [_Z16secondPassKerneliPKiS0_PiS1_iPbS2_S1_S0__param_7];
	ld.param.u64 	%rd15, [_Z16secondPassKerneliPKiS0_PiS1_iPbS2_S1_S0__param_8];
	ld.param.u64 	%rd16, [_Z16secondPassKerneliPKiS0_PiS1_iPbS2_S1_S0__param_9];
	cvta.to.global.u64 	%rd1, %rd15;
	cvta.to.global.u64 	%rd2, %rd14;
	cvta.to.global.u64 	%rd3, %rd12;
	cvta.to.global.u64 	%rd4, %rd13;
	cvta.to.global.u64 	%rd5, %rd16;
	mov.u32 	%r23, %ctaid.x;
	mov.u32 	%r24, %ntid.x;
	mov.u32 	%r25, %tid.x;
	mad.lo.s32 	%r1, %r23, %r24, %r25;
	setp.ge.s32 	%p1, %r1, %r22;
	@%p1 bra 	$L__BB5_26;
	mul.wide.s32 	%rd17, %r1, 4;
	add.s64 	%rd18, %rd5, %rd17;
	ld.global.u32 	%r26, [%rd18];
	setp.ne.s32 	%p2, %r26, 0;
	@%p2 bra 	$L__BB5_26;
	cvt.s64.s32 	%rd19, %r1;
	cvta.to.global.u64 	%rd20, %rd11;
	add.s64 	%rd6, %rd20, %rd19;
	ld.global.u8 	%rs1, [%rd6];
	setp.eq.s16 	%p3, %rs1, 0;
	@%p3 bra 	$L__BB5_26;
	add.s64 	%rd22, %rd4, %rd17;
	atom.global.exch.b32 	%r27, [%rd22], 1;
	cvta.to.global.u64 	%rd23, %rd10;
	add.s64 	%rd24, %rd23, %rd17;
	atom.global.exch.b32 	%r28, [%rd24], %r21;
	cvta.to.global.u64 	%rd25, %rd9;
	add.s64 	%rd26, %rd25, %rd17;
	ld.global.u32 	%r2, [%rd26];
	ld.global.u32 	%r3, [%rd26+4];
	setp.ge.s32 	%p4, %r2, %r3;
	@%p4 bra 	$L__BB5_25;
	sub.s32 	%r29, %r3, %r2;
	and.b32  	%r4, %r29, 3;
	setp.eq.s32 	%p5, %r4, 0;
	mov.u32 	%r48, %r2;
	@%p5 bra 	$L__BB5_10;
	neg.s32 	%r46, %r4;
	mov.u32 	%r48, %r2;
$L__BB5_6:
	.pragma "nounroll";
	mul.wide.s32 	%rd27, %r48, 4;
	add.s64 	%rd28, %rd3, %rd27;
	ld.global.u32 	%r8, [%rd28];
	mul.wide.s32 	%rd29, %r8, 4;
	add.s64 	%rd30, %rd5, %rd29;
	ld.global.u32 	%r30, [%rd30];
	setp.ne.s32 	%p6, %r30, 0;
	@%p6 bra 	$L__BB5_9;
	add.s64 	%rd32, %rd4, %rd29;
	atom.relaxed.global.cas.b32 	%r31, [%rd32], 0, 1;
	setp.ne.s32 	%p7, %r31, 0;
	@%p7 bra 	$L__BB5_9;
	cvt.s64.s32 	%rd33, %r8;
	add.s64 	%rd34, %rd2, %rd33;
	mov.b16 	%rs2, 1;
	st.global.u8 	[%rd34], %rs2;
	atom.global.add.u32 	%r32, [%rd1], 1;
$L__BB5_9:
	add.s32 	%r48, %r48, 1;
	add.s32 	%r46, %r46, 1;
	setp.ne.s32 	%p8, %r46, 0;
	@%p8 bra 	$L__BB5_6;
$L__BB5_10:
	sub.s32 	%r33, %r2, %r3;
	setp.gt.u32 	%p9, %r33, -4;
	@%p9 bra 	$L__BB5_25;
	sub.s32 	%r49, %r48, %r3;
	add.s64 	%rd7, %rd3, 8;
$L__BB5_12:
	mul.wide.s32 	%rd35, %r48, 4;
	add.s64 	%rd8, %rd7, %rd35;
	ld.global.u32 	%r15, [%rd8+-8];
	mul.wide.s32 	%rd36, %r15, 4;
	add.s64 	%rd37, %rd5, %rd36;
	ld.global.u32 	%r34, [%rd37];
	setp.ne.s32 	%p10, %r34, 0;
	@%p10 bra 	$L__BB5_15;
	add.s64 	%rd39, %rd4, %rd36;
	atom.relaxed.global.cas.b32 	%r35, [%rd39], 0, 1;
	setp.ne.s32 	%p11, %r35, 0;
	@%p11 bra 	$L__BB5_15;
	cvt.s64.s32 	%rd40, %r15;
	add.s64 	%rd41, %rd2, %rd40;
	mov.b16 	%rs3, 1;
	st.global.u8 	[%rd41], %rs3;
	atom.global.add.u32 	%r36, [%rd1], 1;
$L__BB5_15:
	ld.global.u32 	%r16, [%rd8+-4];
	mul.wide.s32 	%rd42, %r16, 4;
	add.s64 	%rd43, %rd5, %rd42;
	ld.global.u32 	%r37, [%rd43];
	setp.ne.s32 	%p12, %r37, 0;
	@%p12 bra 	$L__BB5_18;
	add.s64 	%rd45, %rd4, %rd42;
	atom.relaxed.global.cas.b32 	%r38, [%rd45], 0, 1;
	setp.ne.s32 	%p13, %r38, 0;
	@%p13 bra 	$L__BB5_18;
	cvt.s64.s32 	%rd46, %r16;
	add.s64 	%rd47, %rd2, %rd46;
	mov.b16 	%rs4, 1;
	st.global.u8 	[%rd47], %rs4;
	atom.global.add.u32 	%r39, [%rd1], 1;
$L__BB5_18:
	ld.global.u32 	%r17, [%rd8];
	mul.wide.s32 	%rd48, %r17, 4;
	add.s64 	%rd49, %rd5, %rd48;
	ld.global.u32 	%r40, [%rd49];
	setp.ne.s32 	%p14, %r40, 0;
	@%p14 bra 	$L__BB5_21;
	add.s64 	%rd51, %rd4, %rd48;
	atom.relaxed.global.cas.b32 	%r41, [%rd51], 0, 1;
	setp.ne.s32 	%p15, %r41, 0;
	@%p15 bra 	$L__BB5_21;
	cvt.s64.s32 	%rd52, %r17;
	add.s64 	%rd53, %rd2, %rd52;
	mov.b16 	%rs5, 1;
	st.global.u8 	[%rd53], %rs5;
	atom.global.add.u32 	%r42, [%rd1], 1;
$L__BB5_21:
	ld.global.u32 	%r18, [%rd8+4];
	mul.wide.s32 	%rd54, %r18, 4;
	add.s64 	%rd55, %rd5, %rd54;
	ld.global.u32 	%r43, [%rd55];
	setp.ne.s32 	%p16, %r43, 0;
	@%p16 bra 	$L__BB5_24;
	add.s64 	%rd57, %rd4, %rd54;
	atom.relaxed.global.cas.b32 	%r44, [%rd57], 0, 1;
	setp.ne.s32 	%p17, %r44, 0;
	@%p17 bra 	$L__BB5_24;
	cvt.s64.s32 	%rd58, %r18;
	add.s64 	%rd59, %rd2, %rd58;
	mov.b16 	%rs6, 1;
	st.global.u8 	[%rd59], %rs6;
	atom.global.add.u32 	%r45, [%rd1], 1;
$L__BB5_24:
	add.s32 	%r48, %r48, 4;
	add.s32 	%r49, %r49, 4;
	setp.ne.s32 	%p18, %r49, 0;
	@%p18 bra 	$L__BB5_12;
$L__BB5_25:
	mov.b16 	%rs7, 0;
	st.global.u8 	[%rd6], %rs7;
$L__BB5_26:
	ret;

}


// ===== COMPILED SASS (sm_100) =====

	.target	sm_100

	.elftype	@"ET_EXEC"


//--------------------- .note.nv.tkinfo           --------------------------
	.section	.note.nv.tkinfo,"",@"SHT_NOTE"
	.sectionflags	@"SHF_NOTE_NV_TKINFO"
	.tkinfo
        /*0018*/ 	.word	0x00000002
        /*0030*/ 	.string	""
        /*0030*/ 	.string	"ptxas"
        /*0030*/ 	.string	"Cuda compilation tools, release 13.0, V13.0.88"
        /*0030*/ 	.string	"Build cuda_13.0.r13.0/compiler.36424714_0"
        /*0030*/ 	.string	"-arch sm_100 -m 64 "



//--------------------- .note.nv.cuinfo           --------------------------
	.section	.note.nv.cuinfo,"",@"SHT_NOTE"
	.sectionflags	@"SHF_NOTE_NV_CUINFO"
        /*0018*/ 	.short	0x0002
        /*001a*/ 	.short	0x0064
        /*001c*/ 	.short	0x0082
	.zero		2


//--------------------- .nv.info                  --------------------------
	.section	.nv.info,"",@"SHT_CUDA_INFO"
	.align	4


	//----- nvinfo : EIATTR_REGCOUNT
	.align		4
        /*0000*/ 	.byte	0x04, 0x2f
        /*0002*/ 	.short	(.L_1 - .L_0)
	.align		4
.L_0:
        /*0004*/ 	.word	index@(_Z21initializeArrayKernelPiii)
        /*0008*/ 	.word	0x0000000a


	//----- nvinfo : EIATTR_FRAME_SIZE
	.align		4
.L_1:
        /*000c*/ 	.byte	0x04, 0x11
        /*000e*/ 	.short	(.L_3 - .L_2)
	.align		4
.L_2:
        /*0010*/ 	.word	index@(_Z21initializeArrayKernelPiii)
        /*0014*/ 	.word	0x00000000


	//----- nvinfo : EIATTR_REGCOUNT
	.align		4
.L_3:
        /*0018*/ 	.byte	0x04, 0x2f
        /*001a*/ 	.short	(.L_5 - .L_4)
	.align		4
.L_4:
        /*001c*/ 	.word	index@(_Z25initializeBoolArrayKernelPbbi)
        /*0020*/ 	.word	0x00000008


	//----- nvinfo : EIATTR_FRAME_SIZE
	.align		4
.L_5:
        /*0024*/ 	.byte	0x04, 0x11
        /*0026*/ 	.short	(.L_7 - .L_6)
	.align		4
.L_6:
        /*0028*/ 	.word	index@(_Z25initializeBoolArrayKernelPbbi)
        /*002c*/ 	.word	0x00000000


	//----- nvinfo : EIATTR_REGCOUNT
	.align		4
.L_7:
        /*0030*/ 	.byte	0x04, 0x2f
        /*0032*/ 	.short	(.L_9 - .L_8)
	.align		4
.L_8:
        /*0034*/ 	.word	index@(_Z20computeDegreesKerneliPKiS0_S0_S0_PiS1_)
        /*0038*/ 	.word	0x00000012


	//----- nvinfo : EIATTR_FRAME_SIZE
	.align		4
.L_9:
        /*003c*/ 	.byte	0x04, 0x11
        /*003e*/ 	.short	(.L_11 - .L_10)
	.align		4
.L_10:
        /*0040*/ 	.word	index@(_Z20computeDegreesKerneliPKiS0_S0_S0_PiS1_)
        /*0044*/ 	.word	0x00000000


	//----- nvinfo : EIATTR_REGCOUNT
	.align		4
.L_11:
        /*0048*/ 	.byte	0x04, 0x2f
        /*004a*/ 	.short	(.L_13 - .L_12)
	.align		4
.L_12:
        /*004c*/ 	.word	index@(_Z15trimGraphKerneliPKiS0_S0_S0_PiS1_S1_S1_iS1_)
        /*0050*/ 	.word	0x00000016


	//----- nvinfo : EIATTR_FRAME_SIZE
	.align		4
.L_13:
        /*0054*/ 	.byte	0x04, 0x11
        /*0056*/ 	.short	(.L_15 - .L_14)
	.align		4
.L_14:
        /*0058*/ 	.word	index@(_Z15trimGraphKerneliPKiS0_S0_S0_PiS1_S1_S1_iS1_)
        /*005c*/ 	.word	0x00000000


	//----- nvinfo : EIATTR_REGCOUNT
	.align		4
.L_15:
        /*0060*/ 	.byte	0x04, 0x2f
        /*0062*/ 	.short	(.L_17 - .L_16)
	.align		4
.L_16:
        /*0064*/ 	.word	index@(_Z15firstPassKerneliPKiS0_PiS1_S1_PbS2_S1_S0_)
        /*0068*/ 	.word	0x00000018


	//----- nvinfo : EIATTR_FRAME_SIZE
	.align		4
.L_17:
        /*006c*/ 	.byte	0x04, 0x11
        /*006e*/ 	.short	(.L_19 - .L_18)
	.align		4
.L_18:
        /*0070*/ 	.word	index@(_Z15firstPassKerneliPKiS0_PiS1_S1_PbS2_S1_S0_)
        /*0074*/ 	.word	0x00000000


	//----- nvinfo : EIATTR_REGCOUNT
	.align		4
.L_19:
        /*0078*/ 	.byte	0x04, 0x2f
        /*007a*/ 	.short	(.L_21 - .L_20)
	.align		4
.L_20:
        /*007c*/ 	.word	index@(_Z16secondPassKerneliPKiS0_PiS1_iPbS2_S1_S0_)
        /*0080*/ 	.word	0x00000016


	//----- nvinfo : EIATTR_FRAME_SIZE
	.align		4
.L_21:
        /*0084*/ 	.byte	0x04, 0x11
        /*0086*/ 	.short	(.L_23 - .L_22)
	.align		4
.L_22:
        /*0088*/ 	.word	index@(_Z16secondPassKerneliPKiS0_PiS1_iPbS2_S1_S0_)
        /*008c*/ 	.word	0x00000000


	//----- nvinfo : EIATTR_MIN_STACK_SIZE
	.align		4
.L_23:
        /*0090*/ 	.byte	0x04, 0x12
        /*0092*/ 	.short	(.L_25 - .L_24)
	.align		4
.L_24:
        /*0094*/ 	.word	index@(_Z16secondPassKerneliPKiS0_PiS1_iPbS2_S1_S0_)
        /*0098*/ 	.word	0x00000000


	//----- nvinfo : EIATTR_MIN_STACK_SIZE
	.align		4
.L_25:
        /*009c*/ 	.byte	0x04, 0x12
        /*009e*/ 	.short	(.L_27 - .L_26)
	.align		4
.L_26:
        /*00a0*/ 	.word	index@(_Z15firstPassKerneliPKiS0_PiS1_S1_PbS2_S1_S0_)
        /*00a4*/ 	.word	0x00000000


	//----- nvinfo : EIATTR_MIN_STACK_SIZE
	.align		4
.L_27:
        /*00a8*/ 	.byte	0x04, 0x12
        /*00aa*/ 	.short	(.L_29 - .L_28)
	.align		4
.L_28:
        /*00ac*/ 	.word	index@(_Z15trimGraphKerneliPKiS0_S0_S0_PiS1_S1_S1_iS1_)
        /*00b0*/ 	.word	0x00000000


	//----- nvinfo : EIATTR_MIN_STACK_SIZE
	.align		4
.L_29:
        /*00b4*/ 	.byte	0x04, 0x12
        /*00b6*/ 	.short	(.L_31 - .L_30)
	.align		4
.L_30:
        /*00b8*/ 	.word	index@(_Z20computeDegreesKerneliPKiS0_S0_S0_PiS1_)
        /*00bc*/ 	.word	0x00000000


	//----- nvinfo : EIATTR_MIN_STACK_SIZE
	.align		4
.L_31:
        /*00c0*/ 	.byte	0x04, 0x12
        /*00c2*/ 	.short	(.L_33 - .L_32)
	.align		4
.L_32:
        /*00c4*/ 	.word	index@(_Z25initializeBoolArrayKernelPbbi)
        /*00c8*/ 	.word	0x00000000


	//----- nvinfo : EIATTR_MIN_STACK_SIZE
	.align		4
.L_33:
        /*00cc*/ 	.byte	0x04, 0x12
        /*00ce*/ 	.short	(.L_35 - .L_34)
	.align		4
.L_34:
        /*00d0*/ 	.word	index@(_Z21initializeArrayKernelPiii)
        /*00d4*/ 	.word	0x00000000
.L_35:


//--------------------- .nv.compat                --------------------------
	.section	.nv.compat,"",@"SHT_CUDA_COMPAT_INFO"
	.align	4
        /*0000*/ 	.byte	0x02, 0x09, 0x00, 0x00, 0x02, 0x02, 0x01, 0x00, 0x02, 0x05, 0x05, 0x00, 0x03, 0x07, 0x01, 0x01
        /*0010*/ 	.byte	0x02, 0x03, 0x00, 0x00, 0x02, 0x06, 0x01, 0x00, 0x04, 0x0b, 0x08, 0x00, 0x09, 0x00, 0x00, 0x00
        /*0020*/ 	.byte	0x00, 0x00, 0x00, 0x00


//--------------------- .nv.info._Z16secondPassKerneliPKiS0_PiS1_iPbS2_S1_S0_ --------------------------
	.section	.nv.info._Z16secondPassKerneliPKiS0_PiS1_iPbS2_S1_S0_,"",@"SHT_CUDA_INFO"
	.sectionflags	@""
	.align	4


	//----- nvinfo : EIATTR_CUDA_API_VERSION
	.align		4
        /*0000*/ 	.byte	0x04, 0x37
        /*0002*/ 	.short	(.L_37 - .L_36)
.L_36:
        /*0004*/ 	.word	0x00000082


	//----- nvinfo : EIATTR_KPARAM_INFO
	.align		4
.L_37:
        /*0008*/ 	.byte	0x04, 0x17
        /*000a*/ 	.short	(.L_39 - .L_38)
.L_38:
        /*000c*/ 	.word	0x00000000
        /*0010*/ 	.short	0x0009
        /*0012*/ 	.short	0x0048
        /*0014*/ 	.byte	0x00, 0xf5, 0x21, 0x00


	//----- nvinfo : EIATTR_KPARAM_INFO
	.align		4
.L_39:
        /*0018*/ 	.byte	0x04, 0x17
        /*001a*/ 	.short	(.L_41 - .L_40)
.L_40:
        /*001c*/ 	.word	0x00000000
        /*0020*/ 	.short	0x0008
        /*0022*/ 	.short	0x0040
        /*0024*/ 	.byte	0x00, 0xf5, 0x21, 0x00


	//----- nvinfo : EIATTR_KPARAM_INFO
	.align		4
.L_41:
        /*0028*/ 	.byte	0x04, 0x17
        /*002a*/ 	.short	(.L_43 - .L_42)
.L_42:
        /*002c*/ 	.word	0x00000000
        /*0030*/ 	.short	0x0007
        /*0032*/ 	.short	0x0038
        /*0034*/ 	.byte	0x00, 0xf5, 0x21, 0x00


	//----- nvinfo : EIATTR_KPARAM_INFO
	.align		4
.L_43:
        /*0038*/ 	.byte	0x04, 0x17
        /*003a*/ 	.short	(.L_45 - .L_44)
.L_44:
        /*003c*/ 	.word	0x00000000
        /*0040*/ 	.short	0x0006
        /*0042*/ 	.short	0x0030
        /*0044*/ 	.byte	0x00, 0xf5, 0x21, 0x00


	//----- nvinfo : EIATTR_KPARAM_INFO
	.align		4
.L_45:
        /*0048*/ 	.byte	0x04, 0x17
        /*004a*/ 	.short	(.L_47 - .L_46)
.L_46:
        /*004c*/ 	.word	0x00000000
        /*0050*/ 	.short	0x0005
        /*0052*/ 	.short	0x0028
        /*0054*/ 	.byte	0x00, 0xf0, 0x11, 0x00


	//----- nvinfo : EIATTR_KPARAM_INFO
	.align		4
.L_47:
        /*0058*/ 	.byte	0x04, 0x17
        /*005a*/ 	.short	(.L_49 - .L_48)
.L_48:
        /*005c*/ 	.word	0x00000000
        /*0060*/ 	.short	0x0004
        /*0062*/ 	.short	0x0020
        /*0064*/ 	.byte	0x00, 0xf5, 0x21, 0x00


	//----- nvinfo : EIATTR_KPARAM_INFO
	.align		4
.L_49:
        /*0068*/ 	.byte	0x04, 0x17
        /*006a*/ 	.short	(.L_51 - .L_50)
.L_50:
        /*006c*/ 	.word	0x00000000
        /*0070*/ 	.short	0x0003
        /*0072*/ 	.short	0x0018
        /*0074*/ 	.byte	0x00, 0xf5, 0x21, 0x00


	//----- nvinfo : EIATTR_KPARAM_INFO
	.align		4
.L_51:
        /*0078*/ 	.byte	0x04, 0x17
        /*007a*/ 	.short	(.L_53 - .L_52)
.L_52:
        /*007c*/ 	.word	0x00000000
        /*0080*/ 	.short	0x0002
        /*0082*/ 	.short	0x0010
        /*0084*/ 	.byte	0x00, 0xf5, 0x21, 0x00


	//----- nvinfo : EIATTR_KPARAM_INFO
	.align		4
.L_53:
        /*0088*/ 	.byte	0x04, 0x17
        /*008a*/ 	.short	(.L_55 - .L_54)
.L_54:
        /*008c*/ 	.word	0x00000000
        /*0090*/ 	.short	0x0001
        /*0092*/ 	.short	0x0008
        /*0094*/ 	.byte	0x00, 0xf5, 0x21, 0x00


	//----- nvinfo : EIATTR_KPARAM_INFO
	.align		4
.L_55:
        /*0098*/ 	.byte	0x04, 0x17
        /*009a*/ 	.short	(.L_57 - .L_56)
.L_56:
        /*009c*/ 	.word	0x00000000
        /*00a0*/ 	.short	0x0000
        /*00a2*/ 	.short	0x0000
        /*00a4*/ 	.byte	0x00, 0xf0, 0x11, 0x00


	//----- nvinfo : EIATTR_SPARSE_MMA_MASK
	.align		4
.L_57:
        /*00a8*/ 	.byte	0x03, 0x50
        /*00aa*/ 	.short	0x0000


	//----- nvinfo : EIATTR_MAXREG_COUNT
	.align		4
        /*00ac*/ 	.byte	0x03, 0x1b
        /*00ae*/ 	.short	0x00ff


	//----- nvinfo : EIATTR_MERCURY_ISA_VERSION
	.align		4
        /*00b0*/ 	.byte	0x03, 0x5f
        /*00b2*/ 	.short	0x0101


	//----- nvinfo : EIATTR_INT_WARP_WIDE_INSTR_OFFSETS
	.align		4
        /*00b4*/ 	.byte	0x04, 0x31
        /*00b6*/ 	.short	(.L_59 - .L_58)


	//   ....[0]....
.L_58:
        /*00b8*/ 	.word	0x00000400


	//   ....[1]....
        /*00bc*/ 	.word	0x00000650


	//   ....[2]....
        /*00c0*/ 	.word	0x000007d0


	//   ....[3]....
        /*00c4*/ 	.word	0x00000950


	//   ....[4]....
        /*00c8*/ 	.word	0x00000af0


	//----- nvinfo : EIATTR_VRC_CTA_INIT_COUNT
	.align		4
.L_59:
        /*00cc*/ 	.byte	0x02, 0x4a
	.zero		1
	.zero		1


	//----- nvinfo : EIATTR_EXIT_INSTR_OFFSETS
	.align		4
        /*00d0*/ 	.byte	0x04, 0x1c
        /*00d2*/ 	.short	(.L_61 - .L_60)


	//   ....[0]....
.L_60:
        /*00d4*/ 	.word	0x00000070


	//   ....[1]....
        /*00d8*/ 	.word	0x000000d0


	//   ....[2]....
        /*00dc*/ 	.word	0x00000130


	//   ....[3]....
        /*00e0*/ 	.word	0x00000bd0


	//----- nvinfo : EIATTR_CRS_STACK_SIZE
	.align		4
.L_61:
        /*00e4*/ 	.byte	0x04, 0x1e
        /*00e6*/ 	.short	(.L_63 - .L_62)
.L_62:
        /*00e8*/ 	.word	0x00000000


	//----- nvinfo : EIATTR_CBANK_PARAM_SIZE
	.align		4
.L_63:
        /*00ec*/ 	.byte	0x03, 0x19
        /*00ee*/ 	.short	0x0050


	//----- nvinfo : EIATTR_PARAM_CBANK
	.align		4
        /*00f0*/ 	.byte	0x04, 0x0a
        /*00f2*/ 	.short	(.L_65 - .L_64)
	.align		4
.L_64:
        /*00f4*/ 	.word	index@(.nv.constant0._Z16secondPassKerneliPKiS0_PiS1_iPbS2_S1_S0_)
        /*00f8*/ 	.short	0x0380
        /*00fa*/ 	.short	0x0050


	//----- nvinfo : EIATTR_SW_WAR
	.align		4
.L_65:
        /*00fc*/ 	.byte	0x04, 0x36
        /*00fe*/ 	.short	(.L_67 - .L_66)
.L_66:
        /*0100*/ 	.word	0x00000008
.L_67:


//--------------------- .nv.info._Z15firstPassKerneliPKiS0_PiS1_S1_PbS2_S1_S0_ --------------------------
	.section	.nv.info._Z15firstPassKerneliPKiS0_PiS1_S1_PbS2_S1_S0_,"",@"SHT_CUDA_INFO"
	.sectionflags	@""
	.align	4


	//----- nvinfo : EIATTR_CUDA_API_VERSION
	.align		4
        /*0000*/ 	.byte	0x04, 0x37
        /*0002*/ 	.short	(.L_69 - .L_68)
.L_68:
        /*0004*/ 	.word	0x00000082


	//----- nvinfo : EIATTR_KPARAM_INFO
	.align		4
.L_69:
        /*0008*/ 	.byte	0x04, 0x17
        /*000a*/ 	.short	(.L_71 - .L_70)
.L_70:
        /*000c*/ 	.word	0x00000000
        /*0010*/ 	.short	0x0009
        /*0012*/ 	.short	0x0048
        /*0014*/ 	.byte	0x00, 0xf5, 0x21, 0x00


	//----- nvinfo : EIATTR_KPARAM_INFO
	.align		4
.L_71:
        /*0018*/ 	.byte	0x04, 0x17
        /*001a*/ 	.short	(.L_73 - .L_72)
.L_72:
        /*001c*/ 	.word	0x00000000
        /*0020*/ 	.short	0x0008
        /*0022*/ 	.short	0x0040
        /*0024*/ 	.byte	0x00, 0xf5, 0x21, 0x00


	//----- nvinfo : EIATTR_KPARAM_INFO
	.align		4
.L_73:
        /*0028*/ 	.byte	0x04, 0x17
        /*002a*/ 	.short	(.L_75 - .L_74)
.L_74:
        /*002c*/ 	.word	0x00000000
        /*0030*/ 	.short	0x0007
        /*0032*/ 	.short	0x0038
        /*0034*/ 	.byte	0x00, 0xf5, 0x21, 0x00


	//----- nvinfo : EIATTR_KPARAM_INFO
	.align		4
.L_75:
        /*0038*/ 	.byte	0x04, 0x17
        /*003a*/ 	.short	(.L_77 - .L_76)
.L_76:
        /*003c*/ 	.word	0x00000000
        /*0040*/ 	.short	0x0006
        /*0042*/ 	.short	0x0030
        /*0044*/ 	.byte	0x00, 0xf5, 0x21, 0x00


	//----- nvinfo : EIATTR_KPARAM_INFO
	.align		4
.L_77:
        /*0048*/ 	.byte	0x04, 0x17
        /*004a*/ 	.short	(.L_79 - .L_78)
.L_78:
        /*004c*/ 	.word	0x00000000
        /*0050*/ 	.short	0x0005
        /*0052*/ 	.short	0x0028
        /*0054*/ 	.byte	0x00, 0xf5, 0x21, 0x00


	//----- nvinfo : EIATTR_KPARAM_INFO
	.align		4
.L_79:
        /*0058*/ 	.byte	0x04, 0x17
        /*005a*/ 	.short	(.L_81 - .L_80)
.L_80:
        /*005c*/ 	.word	0x00000000
        /*0060*/ 	.short	0x0004
        /*0062*/ 	.short	0x0020
        /*0064*/ 	.byte	0x00, 0xf5, 0x21, 0x00


	//----- nvinfo : EIATTR_KPARAM_INFO
	.align		4
.L_81:
        /*0068*/ 	.byte	0x04, 0x17
        /*006a*/ 	.short	(.L_83 - .L_82)
.L_82:
        /*006c*/ 	.word	0x00000000
        /*0070*/ 	.short	0x0003
        /*0072*/ 	.short	0x0018
        /*0074*/ 	.byte	0x00, 0xf5, 0x21, 0x00


	//----- nvinfo : EIATTR_KPARAM_INFO
	.align		4
.L_83:
        /*0078*/ 	.byte	0x04, 0x17
        /*007a*/ 	.short	(.L_85 - .L_84)
.L_84:
        /*007c*/ 	.word	0x00000000
        /*0080*/ 	.short	0x0002
        /*0082*/ 	.short	0x0010
        /*0084*/ 	.byte	0x00, 0xf5, 0x21, 0x00


	//----- nvinfo : EIATTR_KPARAM_INFO
	.align		4
.L_85:
        /*0088*/ 	.byte	0x04, 0x17
        /*008a*/ 	.short	(.L_87 - .L_86)
.L_86:
        /*008c*/ 	.word	0x00000000
        /*0090*/ 	.short	0x0001
        /*0092*/ 	.short	0x0008
        /*0094*/ 	.byte	0x00, 0xf5, 0x21, 0x00


	//----- nvinfo : EIATTR_KPARAM_INFO
	.align		4
.L_87:
        /*0098*/ 	.byte	0x04, 0x17
        /*009a*/ 	.short	(.L_89 - .L_88)
.L_88:
        /*009c*/ 	.word	0x00000000
        /*00a0*/ 	.short	0x0000
        /*00a2*/ 	.short	0x0000
        /*00a4*/ 	.byte	0x00, 0xf0, 0x11, 0x00


	//----- nvinfo : EIATTR_SPARSE_MMA_MASK
	.align		4
.L_89:
        /*00a8*/ 	.byte	0x03, 0x50
        /*00aa*/ 	.short	0x0000


	//----- nvinfo : EIATTR_MAXREG_COUNT
	.align		4
        /*00ac*/ 	.byte	0x03, 0x1b
        /*00ae*/ 	.short	0x00ff


	//----- nvinfo : EIATTR_MERCURY_ISA_VERSION
	.align		4
        /*00b0*/ 	.byte	0x03, 0x5f
        /*00b2*/ 	.short	0x0101


	//----- nvinfo : EIATTR_INT_WARP_WIDE_INSTR_OFFSETS
	.align		4
        /*00b4*/ 	.byte	0x04, 0x31
        /*00b6*/ 	.short	(.L_91 - .L_90)


	//   ....[0]....
.L_90:
        /*00b8*/ 	.word	0x000003c0


	//   ....[1]....
        /*00bc*/ 	.word	0x00000610


	//   ....[2]....
        /*00c0*/ 	.word	0x00000790


	//   ....[3]....
        /*00c4*/ 	.word	0x00000910


	//   ....[4]....
        /*00c8*/ 	.word	0x00000ab0


	//   ....[5]....
        /*00cc*/ 	.word	0x00000be0


	//   ....[6]....
        /*00d0*/ 	.word	0x00000c90


	//----- nvinfo : EIATTR_VRC_CTA_INIT_COUNT
	.align		4
.L_91:
        /*00d4*/ 	.byte	0x02, 0x4a
	.zero		1
	.zero		1


	//----- nvinfo : EIATTR_EXIT_INSTR_OFFSETS
	.align		4
        /*00d8*/ 	.byte	0x04, 0x1c
        /*00da*/ 	.short	(.L_93 - .L_92)


	//   ....[0]....
.L_92:
        /*00dc*/ 	.word	0x00000070


	//   ....[1]....
        /*00e0*/ 	.word	0x000000d0


	//   ....[2]....
        /*00e4*/ 	.word	0x00000130


	//   ....[3]....
        /*00e8*/ 	.word	0x00000d10


	//----- nvinfo : EIATTR_CRS_STACK_SIZE
	.align		4
.L_93:
        /*00ec*/ 	.byte	0x04, 0x1e
        /*00ee*/ 	.short	(.L_95 - .L_94)
.L_94:
        /*00f0*/ 	.word	0x00000000


	//----- nvinfo : EIATTR_CBANK_PARAM_SIZE
	.align		4
.L_95:
        /*00f4*/ 	.byte	0x03, 0x19
        /*00f6*/ 	.short	0x0050


	//----- nvinfo : EIATTR_PARAM_CBANK
	.align		4
        /*00f8*/ 	.byte	0x04, 0x0a
        /*00fa*/ 	.short	(.L_97 - .L_96)
	.align		4
.L_96:
        /*00fc*/ 	.word	index@(.nv.constant0._Z15firstPassKerneliPKiS0_PiS1_S1_PbS2_S1_S0_)
        /*0100*/ 	.short	0x0380
        /*0102*/ 	.short	0x0050


	//----- nvinfo : EIATTR_SW_WAR
	.align		4
.L_97:
        /*0104*/ 	.byte	0x04, 0x36
        /*0106*/ 	.short	(.L_99 - .L_98)
.L_98:
        /*0108*/ 	.word	0x00000008
.L_99:


//--------------------- .nv.info._Z15trimGraphKerneliPKiS0_S0_S0_PiS1_S1_S1_iS1_ --------------------------
	.section	.nv.info._Z15trimGraphKerneliPKiS0_S0_S0_PiS1_S1_S1_iS1_,"",@"SHT_CUDA_INFO"
	.sectionflags	@""
	.align	4


	//----- nvinfo : EIATTR_CUDA_API_VERSION
	.align		4
        /*0000*/ 	.byte	0x04, 0x37
        /*0002*/ 	.short	(.L_101 - .L_100)
.L_100:
        /*0004*/ 	.word	0x00000082


	//----- nvinfo : EIATTR_KPARAM_INFO
	.align		4
.L_101:
        /*0008*/ 	.byte	0x04, 0x17
        /*000a*/ 	.short	(.L_103 - .L_102)
.L_102:
        /*000c*/ 	.word	0x00000000
        /*0010*/ 	.short	0x000a
        /*0012*/ 	.short	0x0050
        /*0014*/ 	.byte	0x00, 0xf5, 0x21, 0x00


	//----- nvinfo : EIATTR_KPARAM_INFO
	.align		4
.L_103:
        /*0018*/ 	.byte	0x04, 0x17
        /*001a*/ 	.short	(.L_105 - .L_104)
.L_104:
        /*001c*/ 	.word	0x00000000
        /*0020*/ 	.short	0x0009
        /*0022*/ 	.short	0x0048
        /*0024*/ 	.byte	0x00, 0xf0, 0x11, 0x00


	//----- nvinfo : EIATTR_KPARAM_INFO
	.align		4
.L_105:
        /*0028*/ 	.byte	0x04, 0x17
        /*002a*/ 	.short	(.L_107 - .L_106)
.L_106:
        /*002c*/ 	.word	0x00000000
        /*0030*/ 	.short	0x0008
        /*0032*/ 	.short	0x0040
        /*0034*/ 	.byte	0x00, 0xf5, 0x21, 0x00


	//----- nvinfo : EIATTR_KPARAM_INFO
	.align		4
.L_107:
        /*0038*/ 	.byte	0x04, 0x17
        /*003a*/ 	.short	(.L_109 - .L_108)
.L_108:
        /*003c*/ 	.word	0x00000000
        /*0040*/ 	.short	0x0007
        /*0042*/ 	.short	0x0038
        /*0044*/ 	.byte	0x00, 0xf5, 0x21, 0x00


	//----- nvinfo : EIATTR_KPARAM_INFO
	.align		4
.L_109:
        /*0048*/ 	.byte	0x04, 0x17
        /*004a*/ 	.short	(.L_111 - .L_110)
.L_110:
        /*004c*/ 	.word	0x00000000
        /*0050*/ 	.short	0x0006
        /*0052*/ 	.short	0x0030
        /*0054*/ 	.byte	0x00, 0xf5, 0x21, 0x00


	//----- nvinfo : EIATTR_KPARAM_INFO
	.align		4
.L_111:
        /*0058*/ 	.byte	0x04, 0x17
        /*005a*/ 	.short	(.L_113 - .L_112)
.L_112:
        /*005c*/ 	.word	0x00000000
        /*0060*/ 	.short	0x0005
        /*0062*/ 	.short	0x0028
        /*0064*/ 	.byte	0x00, 0xf5, 0x21, 0x00


	//----- nvinfo : EIATTR_KPARAM_INFO
	.align		4
.L_113:
        /*0068*/ 	.byte	0x04, 0x17
        /*006a*/ 	.short	(.L_115 - .L_114)
.L_114:
        /*006c*/ 	.word	0x00000000
        /*0070*/ 	.short	0x0004
        /*0072*/ 	.short	0x0020
        /*0074*/ 	.byte	0x00, 0xf5, 0x21, 0x00


	//----- nvinfo : EIATTR_KPARAM_INFO
	.align		4
.L_115:
        /*0078*/ 	.byte	0x04, 0x17
        /*007a*/ 	.short	(.L_117 - .L_116)
.L_116:
        /*007c*/ 	.word	0x00000000
        /*0080*/ 	.short	0x0003
        /*0082*/ 	.short	0x0018
        /*0084*/ 	.byte	0x00, 0xf5, 0x21, 0x00


	//----- nvinfo : EIATTR_KPARAM_INFO
	.align		4
.L_117:
        /*0088*/ 	.byte	0x04, 0x17
        /*008a*/ 	.short	(.L_119 - .L_118)
.L_118:
        /*008c*/ 	.word	0x00000000
        /*0090*/ 	.short	0x0002
        /*0092*/ 	.short	0x0010
        /*0094*/ 	.byte	0x00, 0xf5, 0x21, 0x00


	//----- nvinfo : EIATTR_KPARAM_INFO
	.align		4
.L_119:
        /*0098*/ 	.byte	0x04, 0x17
        /*009a*/ 	.short	(.L_121 - .L_120)
.L_120:
        /*009c*/ 	.word	0x00000000
        /*00a0*/ 	.short	0x0001
        /*00a2*/ 	.short	0x0008
        /*00a4*/ 	.byte	0x00, 0xf5, 0x21, 0x00


	//----- nvinfo : EIATTR_KPARAM_INFO
	.align		4
.L_121:
        /*00a8*/ 	.byte	0x04, 0x17
        /*00aa*/ 	.short	(.L_123 - .L_122)
.L_122:
        /*00ac*/ 	.word	0x00000000
        /*00b0*/ 	.short	0x0000
        /*00b2*/ 	.short	0x0000
        /*00b4*/ 	.byte	0x00, 0xf0, 0x11, 0x00


	//----- nvinfo : EIATTR_SPARSE_MMA_MASK
	.align		4
.L_123:
        /*00b8*/ 	.byte	0x03, 0x50
        /*00ba*/ 	.short	0x0000


	//----- nvinfo : EIATTR_MAXREG_COUNT
	.align		4
        /*00bc*/ 	.byte	0x03, 0x1b
        /*00be*/ 	.short	0x00ff


	//----- nvinfo : EIATTR_MERCURY_ISA_VERSION
	.align		4
        /*00c0*/ 	.byte	0x03, 0x5f
        /*00c2*/ 	.short	0x0101


	//----- nvinfo : EIATTR_INT_WARP_WIDE_INSTR_OFFSETS
	.align		4
        /*00c4*/ 	.byte	0x04, 0x31
        /*00c6*/ 	.short	(.L_125 - .L_124)


	//   ....[0]....
.L_124:
        /*00c8*/ 	.word	0x00000220


	//   ....[1]....
        /*00cc*/ 	.word	0x000002e0


	//----- nvinfo : EIATTR_VRC_CTA_INIT_COUNT
	.align		4
.L_125:
        /*00d0*/ 	.byte	0x02, 0x4a
	.zero		1
	.zero		1


	//----- nvinfo : EIATTR_EXIT_INSTR_OFFSETS
	.align		4
        /*00d4*/ 	.byte	0x04, 0x1c
        /*00d6*/ 	.short	(.L_127 - .L_126)


	//   ....[0]....
.L_126:
        /*00d8*/ 	.word	0x00000070


	//   ....[1]....
        /*00dc*/ 	.word	0x000000f0


	//   ....[2]....
        /*00e0*/ 	.word	0x000001a0


	//   ....[3]....
        /*00e4*/ 	.word	0x00000200


	//   ....[4]....
        /*00e8*/ 	.word	0x00001a20


	//   ....[5]....
        /*00ec*/ 	.word	0x00001a80


	//   ....[6]....
        /*00f0*/ 	.word	0x000025f0


	//   ....[7]....
        /*00f4*/ 	.word	0x00002c10


	//   ....[8]....
        /*00f8*/ 	.word	0x00002f70


	//   ....[9]....
        /*00fc*/ 	.word	0x000030b0


	//----- nvinfo : EIATTR_CRS_STACK_SIZE
	.align		4
.L_127:
        /*0100*/ 	.byte	0x04, 0x1e
        /*0102*/ 	.short	(.L_129 - .L_128)
.L_128:
        /*0104*/ 	.word	0x00000000


	//----- nvinfo : EIATTR_CBANK_PARAM_SIZE
	.align		4
.L_129:
        /*0108*/ 	.byte	0x03, 0x19
        /*010a*/ 	.short	0x0058


	//----- nvinfo : EIATTR_PARAM_CBANK
	.align		4
        /*010c*/ 	.byte	0x04, 0x0a
        /*010e*/ 	.short	(.L_131 - .L_130)
	.align		4
.L_130:
        /*0110*/ 	.word	index@(.nv.constant0._Z15trimGraphKerneliPKiS0_S0_S0_PiS1_S1_S1_iS1_)
        /*0114*/ 	.short	0x0380
        /*0116*/ 	.short	0x0058


	//----- nvinfo : EIATTR_SW_WAR
	.align		4
.L_131:
        /*0118*/ 	.byte	0x04, 0x36
        /*011a*/ 	.short	(.L_133 - .L_132)
.L_132:
        /*011c*/ 	.word	0x00000008
.L_133:


//--------------------- .nv.info._Z20computeDegreesKerneliPKiS0_S0_S0_PiS1_ --------------------------
	.section	.nv.info._Z20computeDegreesKerneliPKiS0_S0_S0_PiS1_,"",@"SHT_CUDA_INFO"
	.sectionflags	@""
	.align	4


	//----- nvinfo : EIATTR_CUDA_API_VERSION
	.align		4
        /*0000*/ 	.byte	0x04, 0x37
        /*0002*/ 	.short	(.L_135 - .L_134)
.L_134:
        /*0004*/ 	.word	0x00000082


	//----- nvinfo : EIATTR_KPARAM_INFO
	.align		4
.L_135:
        /*0008*/ 	.byte	0x04, 0x17
        /*000a*/ 	.short	(.L_137 - .L_136)
.L_136:
        /*000c*/ 	.word	0x00000000
        /*0010*/ 	.short	0x0006
        /*0012*/ 	.short	0x0030
        /*0014*/ 	.byte	0x00, 0xf5, 0x21, 0x00


	//----- nvinfo : EIATTR_KPARAM_INFO
	.align		4
.L_137:
        /*0018*/ 	.byte	0x04, 0x17
        /*001a*/ 	.short	(.L_139 - .L_138)
.L_138:
        /*001c*/ 	.word	0x00000000
        /*0020*/ 	.short	0x0005
        /*0022*/ 	.short	0x0028
        /*0024*/ 	.byte	0x00, 0xf5, 0x21, 0x00


	//----- nvinfo : EIATTR_KPARAM_INFO
	.align		4
.L_139:
        /*0028*/ 	.byte	0x04, 0x17
        /*002a*/ 	.short	(.L_141 - .L_140)
.L_140:
        /*002c*/ 	.word	0x00000000
        /*0030*/ 	.short	0x0004
        /*0032*/ 	.short	0x0020
        /*0034*/ 	.byte	0x00, 0xf5, 0x21, 0x00


	//----- nvinfo : EIATTR_KPARAM_INFO
	.align		4
.L_141:
        /*0038*/ 	.byte	0x04, 0x17
        /*003a*/ 	.short	(.L_143 - .L_142)
.L_142:
        /*003c*/ 	.word	0x00000000
        /*0040*/ 	.short	0x0003
        /*0042*/ 	.short	0x0018
        /*0044*/ 	.byte	0x00, 0xf5, 0x21, 0x00


	//----- nvinfo : EIATTR_KPARAM_INFO
	.align		4
.L_143:
        /*0048*/ 	.byte	0x04, 0x17
        /*004a*/ 	.short	(.L_145 - .L_144)
.L_144:
        /*004c*/ 	.word	0x00000000
        /*0050*/ 	.short	0x0002
        /*0052*/ 	.short	0x0010
        /*0054*/ 	.byte	0x00, 0xf5, 0x21, 0x00


	//----- nvinfo : EIATTR_KPARAM_INFO
	.align		4
.L_145:
        /*0058*/ 	.byte	0x04, 0x17
        /*005a*/ 	.short	(.L_147 - .L_146)
.L_146:
        /*005c*/ 	.word	0x00000000
        /*0060*/ 	.short	0x0001
        /*0062*/ 	.short	0x0008
        /*0064*/ 	.byte	0x00, 0xf5, 0x21, 0x00


	//----- nvinfo : EIATTR_KPARAM_INFO
	.align		4
.L_147:
        /*0068*/ 	.byte	0x04, 0x17
        /*006a*/ 	.short	(.L_149 - .L_148)
.L_148:
        /*006c*/ 	.word	0x00000000
        /*0070*/ 	.short	0x0000
        /*0072*/ 	.short	0x0000
        /*0074*/ 	.byte	0x00, 0xf0, 0x11, 0x00


	//----- nvinfo : EIATTR_SPARSE_MMA_MASK
	.align		4
.L_149:
        /*0078*/ 	.byte	0x03, 0x50
        /*007a*/ 	.short	0x0000


	//----- nvinfo : EIATTR_MAXREG_COUNT
	.align		4
        /*007c*/ 	.byte	0x03, 0x1b
        /*007e*/ 	.short	0x00ff


	//----- nvinfo : EIATTR_MERCURY_ISA_VERSION
	.align		4
        /*0080*/ 	.byte	0x03, 0x5f
        /*0082*/ 	.short	0x0101


	//----- nvinfo : EIATTR_VRC_CTA_INIT_COUNT
	.align		4
        /*0084*/ 	.byte	0x02, 0x4a
	.zero		1
	.zero		1


	//----- nvinfo : EIATTR_EXIT_INSTR_OFFSETS
	.align		4
        /*0088*/ 	.byte	0x04, 0x1c
        /*008a*/ 	.short	(.L_151 - .L_150)


	//   ....[0]....
.L_150:
        /*008c*/ 	.word	0x00000070


	//   ....[1]....
        /*0090*/ 	.word	0x00000190


	//----- nvinfo : EIATTR_CBANK_PARAM_SIZE
	.align		4
.L_151:
        /*0094*/ 	.byte	0x03, 0x19
        /*0096*/ 	.short	0x0038


	//----- nvinfo : EIATTR_PARAM_CBANK
	.align		4
        /*0098*/ 	.byte	0x04, 0x0a
        /*009a*/ 	.short	(.L_153 - .L_152)
	.align		4
.L_152:
        /*009c*/ 	.word	index@(.nv.constant0._Z20computeDegreesKerneliPKiS0_S0_S0_PiS1_)
        /*00a0*/ 	.short	0x0380
        /*00a2*/ 	.short	0x0038


	//----- nvinfo : EIATTR_SW_WAR
	.align		4
.L_153:
        /*00a4*/ 	.byte	0x04, 0x36
        /*00a6*/ 	.short	(.L_155 - .L_154)
.L_154:
        /*00a8*/ 	.word	0x00000008
.L_155:


//--------------------- .nv.info._Z25initializeBoolArrayKernelPbbi --------------------------
	.section	.nv.info._Z25initializeBoolArrayKernelPbbi,"",@"SHT_CUDA_INFO"
	.sectionflags	@""
	.align	4


	//----- nvinfo : EIATTR_CUDA_API_VERSION
	.align		4
        /*0000*/ 	.byte	0x04, 0x37
        /*0002*/ 	.short	(.L_157 - .L_156)
.L_156:
        /*0004*/ 	.word	0x00000082


	//----- nvinfo : EIATTR_KPARAM_INFO
	.align		4
.L_157:
        /*0008*/ 	.byte	0x04, 0x17
        /*000a*/ 	.short	(.L_159 - .L_158)
.L_158:
        /*000c*/ 	.word	0x00000000
        /*0010*/ 	.short	0x0002
        /*0012*/ 	.short	0x000c
        /*0014*/ 	.byte	0x00, 0xf0, 0x11, 0x00


	//----- nvinfo : EIATTR_KPARAM_INFO
	.align		4
.L_159:
        /*0018*/ 	.byte	0x04, 0x17
        /*001a*/ 	.short	(.L_161 - .L_160)
.L_160:
        /*001c*/ 	.word	0x00000000
        /*0020*/ 	.short	0x0001
        /*0022*/ 	.short	0x0008
        /*0024*/ 	.byte	0x00, 0xf0, 0x05, 0x00


	//----- nvinfo : EIATTR_KPARAM_INFO
	.align		4
.L_161:
        /*0028*/ 	.byte	0x04, 0x17
        /*002a*/ 	.short	(.L_163 - .L_162)
.L_162:
        /*002c*/ 	.word	0x00000000
        /*0030*/ 	.short	0x0000
        /*0032*/ 	.short	0x0000
        /*0034*/ 	.byte	0x00, 0xf5, 0x21, 0x00


	//----- nvinfo : EIATTR_SPARSE_MMA_MASK
	.align		4
.L_163:
        /*0038*/ 	.byte	0x03, 0x50
        /*003a*/ 	.short	0x0000


	//----- nvinfo : EIATTR_MAXREG_COUNT
	.align		4
        /*003c*/ 	.byte	0x03, 0x1b
        /*003e*/ 	.short	0x00ff


	//----- nvinfo : EIATTR_MERCURY_ISA_VERSION
	.align		4
        /*0040*/ 	.byte	0x03, 0x5f
        /*0042*/ 	.short	0x0101


	//----- nvinfo : EIATTR_VRC_CTA_INIT_COUNT
	.align		4
        /*0044*/ 	.byte	0x02, 0x4a
	.zero		1
	.zero		1


	//----- nvinfo : EIATTR_EXIT_INSTR_OFFSETS
	.align		4
        /*0048*/ 	.byte	0x04, 0x1c
        /*004a*/ 	.short	(.L_165 - .L_164)


	//   ....[0]....
.L_164:
        /*004c*/ 	.word	0x00000070


	//   ....[1]....
        /*0050*/ 	.word	0x00000100


	//----- nvinfo : EIATTR_CBANK_PARAM_SIZE
	.align		4
.L_165:
        /*0054*/ 	.byte	0x03, 0x19
        /*0056*/ 	.short	0x0010


	//----- nvinfo : EIATTR_PARAM_CBANK
	.align		4
        /*0058*/ 	.byte	0x04, 0x0a
        /*005a*/ 	.short	(.L_167 - .L_166)
	.align		4
.L_166:
        /*005c*/ 	.word	index@(.nv.constant0._Z25initializeBoolArrayKernelPbbi)
        /*0060*/ 	.short	0x0380
        /*0062*/ 	.short	0x0010


	//----- nvinfo : EIATTR_SW_WAR
	.align		4
.L_167:
        /*0064*/ 	.byte	0x04, 0x36
        /*0066*/ 	.short	(.L_169 - .L_168)
.L_168:
        /*0068*/ 	.word	0x00000008
.L_169:


//--------------------- .nv.info._Z21initializeArrayKernelPiii --------------------------
	.section	.nv.info._Z21initializeArrayKernelPiii,"",@"SHT_CUDA_INFO"
	.sectionflags	@""
	.align	4


	//----- nvinfo : EIATTR_CUDA_API_VERSION
	.align		4
        /*0000*/ 	.byte	0x04, 0x37
        /*0002*/ 	.short	(.L_171 - .L_170)
.L_170:
        /*0004*/ 	.word	0x00000082


	//----- nvinfo : EIATTR_KPARAM_INFO
	.align		4
.L_171:
        /*0008*/ 	.byte	0x04, 0x17
        /*000a*/ 	.short	(.L_173 - .L_172)
.L_172:
        /*000c*/ 	.word	0x00000000
        /*0010*/ 	.short	0x0002
        /*0012*/ 	.short	0x000c
        /*0014*/ 	.byte	0x00, 0xf0, 0x11, 0x00


	//----- nvinfo : EIATTR_KPARAM_INFO
	.align		4
.L_173:
        /*0018*/ 	.byte	0x04, 0x17
        /*001a*/ 	.short	(.L_175 - .L_174)
.L_174:
        /*001c*/ 	.word	0x00000000
        /*0020*/ 	.short	0x0001
        /*0022*/ 	.short	0x0008
        /*0024*/ 	.byte	0x00, 0xf0, 0x11, 0x00


	//----- nvinfo : EIATTR_KPARAM_INFO
	.align		4
.L_175:
        /*0028*/ 	.byte	0x04, 0x17
        /*002a*/ 	.short	(.L_177 - .L_176)
.L_176:
        /*002c*/ 	.word	0x00000000
        /*0030*/ 	.short	0x0000
        /*0032*/ 	.short	0x0000
        /*0034*/ 	.byte	0x00, 0xf5, 0x21, 0x00


	//----- nvinfo : EIATTR_SPARSE_MMA_MASK
	.align		4
.L_177:
        /*0038*/ 	.byte	0x03, 0x50
        /*003a*/ 	.short	0x0000


	//----- nvinfo : EIATTR_MAXREG_COUNT
	.align		4
        /*003c*/ 	.byte	0x03, 0x1b
        /*003e*/ 	.short	0x00ff


	//----- nvinfo : EIATTR_MERCURY_ISA_VERSION
	.align		4
        /*0040*/ 	.byte	0x03, 0x5f
        /*0042*/ 	.short	0x0101


	//----- nvinfo : EIATTR_VRC_CTA_INIT_COUNT
	.align		4
        /*0044*/ 	.byte	0x02, 0x4a
	.zero		1
	.zero		1


	//----- nvinfo : EIATTR_EXIT_INSTR_OFFSETS
	.align		4
        /*0048*/ 	.byte	0x04, 0x1c
        /*004a*/ 	.short	(.L_179 - .L_178)


	//   ....[0]....
.L_178:
        /*004c*/ 	.word	0x00000070


	//   ....[1]....
        /*0050*/ 	.word	0x000000d0


	//----- nvinfo : EIATTR_CBANK_PARAM_SIZE
	.align		4
.L_179:
        /*0054*/ 	.byte	0x03, 0x19
        /*0056*/ 	.short	0x0010


	//----- nvinfo : EIATTR_PARAM_CBANK
	.align		4
        /*0058*/ 	.byte	0x04, 0x0a
        /*005a*/ 	.short	(.L_181 - .L_180)
	.align		4
.L_180:
        /*005c*/ 	.word	index@(.nv.constant0._Z21initializeArrayKernelPiii)
        /*0060*/ 	.short	0x0380
        /*0062*/ 	.short	0x0010


	//----- nvinfo : EIATTR_SW_WAR
	.align		4
.L_181:
        /*0064*/ 	.byte	0x04, 0x36
        /*0066*/ 	.short	(.L_183 - .L_182)
.L_182:
        /*0068*/ 	.word	0x00000008
.L_183:


//--------------------- .nv.callgraph             --------------------------
	.section	.nv.callgraph,"",@"SHT_CUDA_CALLGRAPH"
	.align	4
	.sectionentsize	8
	.align		4
        /*0000*/ 	.word	0x00000000
	.align		4
        /*0004*/ 	.word	0xffffffff
	.align		4
        /*0008*/ 	.word	0x00000000
	.align		4
        /*000c*/ 	.word	0xfffffffe
	.align		4
        /*0010*/ 	.word	0x00000000
	.align		4
        /*0014*/ 	.word	0xfffffffd
	.align		4
        /*0018*/ 	.word	0x00000000
	.align		4
        /*001c*/ 	.word	0xfffffffc


//--------------------- .text._Z16secondPassKerneliPKiS0_PiS1_iPbS2_S1_S0_ --------------------------
	.section	.text._Z16secondPassKerneliPKiS0_PiS1_iPbS2_S1_S0_,"ax",@progbits
	.align	128
        .global         _Z16secondPassKerneliPKiS0_PiS1_iPbS2_S1_S0_
        .type           _Z16secondPassKerneliPKiS0_PiS1_iPbS2_S1_S0_,@function
        .size           _Z16secondPassKerneliPKiS0_PiS1_iPbS2_S1_S0_,(.L_x_176 - _Z16secondPassKerneliPKiS0_PiS1_iPbS2_S1_S0_)
        .other          _Z16secondPassKerneliPKiS0_PiS1_iPbS2_S1_S0_,@"STO_CUDA_ENTRY STV_DEFAULT"
_Z16secondPassKerneliPKiS0_PiS1_iPbS2_S1_S0_:
.text._Z16secondPassKerneliPKiS0_PiS1_iPbS2_S1_S0_:
[----:B------:R-:W-:Y:S01]  /*0000*/  LDC R1, c[0x0][0x37c] ;  /* 0x0000df00ff017b82 */ /* 0x000fe20000000800 */
[----:B------:R-:W0:Y:S07]  /*0010*/  S2R R0, SR_TID.X ;  /* 0x0000000000007919 */ /* 0x000e2e0000002100 */
[----:B------:R-:W0:Y:S01]  /*0020*/  S2UR UR4, SR_CTAID.X ;  /* 0x00000000000479c3 */ /* 0x000e220000002500 */
[----:B------:R-:W1:Y:S07]  /*0030*/  LDCU UR5, c[0x0][0x380] ;  /* 0x00007000ff0577ac */ /* 0x000e6e0008000800 */
[----:B------:R-:W0:Y:S02]  /*0040*/  LDC R9, c[0x0][0x360] ;  /* 0x0000d800ff097b82 */ /* 0x000e240000000800 */
[----:B0-----:R-:W-:-:S05]  /*0050*/  IMAD R9, R9, UR4, R0 ;  /* 0x0000000409097c24 */ /* 0x001fca000f8e0200 */
[----:B-1----:R-:W-:-:S13]  /*0060*/  ISETP.GE.AND P0, PT, R9, UR5, PT ;  /* 0x0000000509007c0c */ /* 0x002fda000bf06270 */
[----:B------:R-:W-:Y:S05]  /*0070*/  @P0 EXIT ;  /* 0x000000000000094d */ /* 0x000fea0003800000 */
[----:B------:R-:W0:Y:S01]  /*0080*/  LDC.64 R2, c[0x0][0x3c8] ;  /* 0x0000f200ff027b82 */ /* 0x000e220000000a00 */
[----:B------:R-:W1:Y:S01]  /*0090*/  LDCU.64 UR4, c[0x0][0x358] ;  /* 0x00006b00ff0477ac */ /* 0x000e620008000a00 */
[----:B0-----:R-:W-:-:S06]  /*00a0*/  IMAD.WIDE R2, R9, 0x4, R2 ;  /* 0x0000000409027825 */ /* 0x001fcc00078e0202 */
[----:B-1----:R-:W2:Y:S02]  /*00b0*/  LDG.E R2, desc[UR4][R2.64] ;  /* 0x0000000402027981 */ /* 0x002ea4000c1e1900 */
[----:B--2---:R-:W-:-:S13]  /*00c0*/  ISETP.NE.AND P0, PT, R2, RZ, PT ;  /* 0x000000ff0200720c */ /* 0x004fda0003f05270 */
[----:B------:R-:W-:Y:S05]  /*00d0*/  @P0 EXIT ;  /* 0x000000000000094d */ /* 0x000fea0003800000 */
[----:B------:R-:W0:Y:S02]  /*00e0*/  LDCU.64 UR6, c[0x0][0x3b0] ;  /* 0x00007600ff0677ac */ /* 0x000e240008000a00 */
[----:B0-----:R-:W-:-:S04]  /*00f0*/  IADD3 R14, P0, PT, R9, UR6, RZ ;  /* 0x00000006090e7c10 */ /* 0x001fc8000ff1e0ff */
[----:B------:R-:W-:-:S05]  /*0100*/  LEA.HI.X.SX32 R15, R9, UR7, 0x1, P0 ;  /* 0x00000007090f7c11 */ /* 0x000fca00080f0eff */
[----:B------:R-:W2:Y:S02]  /*0110*/  LDG.E.U8 R0, desc[UR4][R14.64] ;  /* 0x000000040e007981 */ /* 0x000ea4000c1e1100 */
[----:B--2---:R-:W-:-:S13]  /*0120*/  ISETP.NE.AND P0, PT, R0, RZ, PT ;  /* 0x000000ff0000720c */ /* 0x004fda0003f05270 */
[----:B------:R-:W-:Y:S05]  /*0130*/  @!P0 EXIT ;  /* 0x000000000000894d */ /* 0x000fea0003800000 */
[----:B------:R-:W0:Y:S01]  /*0140*/  LDC.64 R2, c[0x0][0x398] ;  /* 0x0000e600ff027b82 */ /* 0x000e220000000a00 */
[----:B------:R-:W-:Y:S01]  /*0150*/  IMAD.MOV.U32 R11, RZ, RZ, 0x1 ;  /* 0x00000001ff0b7424 */ /* 0x000fe200078e00ff */
[----:B------:R-:W1:Y:S01]  /*0160*/  LDCU.64 UR8, c[0x0][0x3b8] ;  /* 0x00007700ff0877ac */ /* 0x000e620008000a00 */
[----:B------:R-:W2:Y:S05]  /*0170*/  LDCU.64 UR10, c[0x0][0x3b8] ;  /* 0x00007700ff0a77ac */ /* 0x000eaa0008000a00 */
[----:B------:R-:W3:Y:S08]  /*0180*/  LDC.64 R4, c[0x0][0x3a0] ;  /* 0x0000e800ff047b82 */ /* 0x000ef00000000a00 */
[----:B------:R-:W4:Y:S08]  /*0190*/  LDC.64 R6, c[0x0][0x388] ;  /* 0x0000e200ff067b82 */ /* 0x000f300000000a00 */
[----:B------:R-:W1:Y:S01]  /*01a0*/  LDC R13, c[0x0][0x3a8] ;  /* 0x0000ea00ff0d7b82 */ /* 0x000e620000000800 */
[----:B0-----:R-:W-:-:S05]  /*01b0*/  IMAD.WIDE R2, R9, 0x4, R2 ;  /* 0x0000000409027825 */ /* 0x001fca00078e0202 */
[----:B------:R0:W5:Y:S01]  /*01c0*/  ATOMG.E.EXCH.STRONG.GPU PT, RZ, desc[UR4][R2.64], R11 ;  /* 0x8000000b02ff79a8 */ /* 0x000162000c1ef104 */
[----:B---3--:R-:W-:-:S04]  /*01d0*/  IMAD.WIDE R4, R9, 0x4, R4 ;  /* 0x0000000409047825 */ /* 0x008fc800078e0204 */
[----:B----4-:R-:W-:Y:S01]  /*01e0*/  IMAD.WIDE R6, R9, 0x4, R6 ;  /* 0x0000000409067825 */ /* 0x010fe200078e0206 */
[----:B-1----:R0:W5:Y:S04]  /*01f0*/  ATOMG.E.EXCH.STRONG.GPU PT, RZ, desc[UR4][R4.64], R13 ;  /* 0x8000000d04ff79a8 */ /* 0x002168000c1ef104 */
[----:B------:R-:W3:Y:S04]  /*0200*/  LDG.E R8, desc[UR4][R6.64] ;  /* 0x0000000406087981 */ /* 0x000ee8000c1e1900 */
[----:B------:R-:W3:Y:S01]  /*0210*/  LDG.E R9, desc[UR4][R6.64+0x4] ;  /* 0x0000040406097981 */ /* 0x000ee2000c1e1900 */
[----:B------:R-:W-:Y:S01]  /*0220*/  BSSY.RECONVERGENT B0, `(.L_x_0) ;  /* 0x0000099000007945 */ /* 0x000fe20003800200 */
[----:B---3--:R-:W-:-:S13]  /*0230*/  ISETP.GE.AND P0, PT, R8, R9, PT ;  /* 0x000000090800720c */ /* 0x008fda0003f06270 */
[----:B0-2---:R-:W-:Y:S05]  /*0240*/  @P0 BRA `(.L_x_1) ;  /* 0x0000000800580947 */ /* 0x005fea0003800000 */
[--C-:B------:R-:W-:Y:S01]  /*0250*/  IMAD.IADD R0, R9, 0x1, -R8.reuse ;  /* 0x0000000109007824 */ /* 0x100fe200078e0a08 */
[----:B------:R-:W-:Y:S04]  /*0260*/  BSSY.RECONVERGENT B1, `(.L_x_2) ;  /* 0x0000026000017945 */ /* 0x000fe80003800200 */
[----:B------:R-:W-:Y:S01]  /*0270*/  LOP3.LUT P0, R10, R0, 0x3, RZ, 0xc0, !PT ;  /* 0x00000003000a7812 */ /* 0x000fe2000780c0ff */
[----:B------:R-:W-:-:S12]  /*0280*/  IMAD.MOV.U32 R0, RZ, RZ, R8 ;  /* 0x000000ffff007224 */ /* 0x000fd800078e0008 */
[----:B------:R-:W-:Y:S05]  /*0290*/  @!P0 BRA `(.L_x_3) ;  /* 0x0000000000888947 */ /* 0x000fea0003800000 */
[----:B------:R-:W0:Y:S01]  /*02a0*/  LDC.64 R2, c[0x0][0x398] ;  /* 0x0000e600ff027b82 */ /* 0x000e220000000a00 */
[----:B------:R-:W-:Y:S02]  /*02b0*/  IMAD.MOV R10, RZ, RZ, -R10 ;  /* 0x000000ffff0a7224 */ /* 0x000fe400078e0a0a */
[----:B------:R-:W-:-:S05]  /*02c0*/  IMAD.MOV.U32 R0, RZ, RZ, R8 ;  /* 0x000000ffff007224 */ /* 0x000fca00078e0008 */
[----:B------:R-:W1:Y:S08]  /*02d0*/  LDC.64 R4, c[0x0][0x3c8] ;  /* 0x0000f200ff047b82 */ /* 0x000e700000000a00 */
[----:B------:R-:W2:Y:S02]  /*02e0*/  LDC.64 R6, c[0x0][0x390] ;  /* 0x0000e400ff067b82 */ /* 0x000ea40000000a00 */
.L_x_6:
[----:B--2---:R-:W-:-:S05]  /*02f0*/  IMAD.WIDE R12, R0, 0x4, R6 ;  /* 0x00000004000c7825 */ /* 0x004fca00078e0206 */
[----:B------:R-:W1:Y:S02]  /*0300*/  LDG.E R19, desc[UR4][R12.64] ;  /* 0x000000040c137981 */ /* 0x000e64000c1e1900 */
[----:B-1----:R-:W-:-:S06]  /*0310*/  IMAD.WIDE R16, R19, 0x4, R4 ;  /* 0x0000000413107825 */ /* 0x002fcc00078e0204 */
[----:B------:R-:W2:Y:S01]  /*0320*/  LDG.E R16, desc[UR4][R16.64] ;  /* 0x0000000410107981 */ /* 0x000ea2000c1e1900 */
[----:B------:R-:W-:Y:S01]  /*0330*/  IADD3 R10, PT, PT, R10, 0x1, RZ ;  /* 0x000000010a0a7810 */ /* 0x000fe20007ffe0ff */
[----:B------:R-:W-:Y:S03]  /*0340*/  BSSY.RECONVERGENT B2, `(.L_x_4) ;  /* 0x0000015000027945 */ /* 0x000fe60003800200 */
[----:B------:R-:W-:Y:S02]  /*0350*/  ISETP.NE.AND P0, PT, R10, RZ, PT ;  /* 0x000000ff0a00720c */ /* 0x000fe40003f05270 */
[----:B--2---:R-:W-:-:S13]  /*0360*/  ISETP.NE.AND P1, PT, R16, RZ, PT ;  /* 0x000000ff1000720c */ /* 0x004fda0003f25270 */
[----:B------:R-:W-:Y:S05]  /*0370*/  @P1 BRA `(.L_x_5) ;  /* 0x0000000000441947 */ /* 0x000fea0003800000 */
[----:B0-----:R-:W-:-:S04]  /*0380*/  IMAD.WIDE R12, R19, 0x4, R2 ;  /* 0x00000004130c7825 */ /* 0x001fc800078e0202 */
[----:B------:R-:W-:Y:S02]  /*0390*/  IMAD.MOV.U32 R17, RZ, RZ, 0x1 ;  /* 0x00000001ff117424 */ /* 0x000fe400078e00ff */
[----:B------:R-:W-:-:S05]  /*03a0*/  IMAD.MOV.U32 R16, RZ, RZ, RZ ;  /* 0x000000ffff107224 */ /* 0x000fca00078e00ff */
[----:B------:R-:W2:Y:S02]  /*03b0*/  ATOMG.E.CAS.STRONG.GPU PT, R12, [R12], R16, R17 ;  /* 0x000000100c0c73a9 */ /* 0x000ea400001ee111 */
[----:B--2---:R-:W-:-:S13]  /*03c0*/  ISETP.NE.AND P1, PT, R12, RZ, PT ;  /* 0x000000ff0c00720c */ /* 0x004fda0003f25270 */
[----:B------:R-:W-:Y:S05]  /*03d0*/  @P1 BRA `(.L_x_5) ;  /* 0x00000000002c1947 */ /* 0x000fea0003800000 */
[----:B------:R-:W0:Y:S01]  /*03e0*/  S2R R16, SR_LANEID ;  /* 0x0000000000107919 */ /* 0x000e220000000000 */
[----:B------:R-:W1:Y:S01]  /*03f0*/  LDC.64 R12, c[0x0][0x3c0] ;  /* 0x0000f000ff0c7b82 */ /* 0x000e620000000a00 */
[----:B------:R-:W-:Y:S01]  /*0400*/  VOTEU.ANY UR6, UPT, PT ;  /* 0x0000000000067886 */ /* 0x000fe200038e0100 */
[----:B------:R-:W-:Y:S01]  /*0410*/  IMAD.MOV.U32 R18, RZ, RZ, 0x1 ;  /* 0x00000001ff127424 */ /* 0x000fe200078e00ff */
[----:B------:R-:W-:Y:S02]  /*0420*/  UFLO.U32 UR7, UR6 ;  /* 0x00000006000772bd */ /* 0x000fe400080e0000 */
[----:B------:R-:W1:Y:S04]  /*0430*/  POPC R11, UR6 ;  /* 0x00000006000b7d09 */ /* 0x000e680008000000 */
[----:B0-----:R-:W-:-:S02]  /*0440*/  ISETP.EQ.U32.AND P1, PT, R16, UR7, PT ;  /* 0x0000000710007c0c */ /* 0x001fc4000bf22070 */
[----:B------:R-:W-:-:S04]  /*0450*/  IADD3 R16, P2, PT, R19, UR8, RZ ;  /* 0x0000000813107c10 */ /* 0x000fc8000ff5e0ff */
[----:B------:R-:W-:-:S05]  /*0460*/  LEA.HI.X.SX32 R17, R19, UR9, 0x1, P2 ;  /* 0x0000000913117c11 */ /* 0x000fca00090f0eff */
[----:B------:R2:W-:Y:S04]  /*0470*/  STG.E.U8 desc[UR4][R16.64], R18 ;  /* 0x0000001210007986 */ /* 0x0005e8000c101104 */
[----:B-1----:R2:W-:Y:S02]  /*0480*/  @P1 REDG.E.ADD.STRONG.GPU desc[UR4][R12.64], R11 ;  /* 0x0000000b0c00198e */ /* 0x0025e4000c12e104 */
.L_x_5:
[----:B------:R-:W-:Y:S05]  /*0490*/  BSYNC.RECONVERGENT B2 ;  /* 0x0000000000027941 */ /* 0x000fea0003800200 */
.L_x_4:
[----:B------:R-:W-:Y:S01]  /*04a0*/  VIADD R0, R0, 0x1 ;  /* 0x0000000100007836 */ /* 0x000fe20000000000 */
[----:B------:R-:W-:Y:S06]  /*04b0*/  @P0 BRA `(.L_x_6) ;  /* 0xfffffffc008c0947 */ /* 0x000fec000383ffff */
.L_x_3:
[----:B------:R-:W-:Y:S05]  /*04c0*/  BSYNC.RECONVERGENT B1 ;  /* 0x0000000000017941 */ /* 0x000fea0003800200 */
.L_x_2:
[----:B0-----:R-:W-:-:S04]  /*04d0*/  IADD3 R2, PT, PT, R8, -R9, RZ ;  /* 0x8000000908027210 */ /* 0x001fc80007ffe0ff */
[----:B------:R-:W-:-:S13]  /*04e0*/  ISETP.GT.U32.AND P0, PT, R2, -0x4, PT ;  /* 0xfffffffc0200780c */ /* 0x000fda0003f04070 */
[----:B------:R-:W-:Y:S05]  /*04f0*/  @P0 BRA `(.L_x_1) ;  /* 0x0000000400ac0947 */ /* 0x000fea0003800000 */
[----:B------:R-:W0:Y:S01]  /*0500*/  LDC.64 R6, c[0x0][0x390] ;  /* 0x0000e400ff067b82 */ /* 0x000e220000000a00 */
[----:B------:R-:W-:-:S07]  /*0510*/  IMAD.IADD R8, R0, 0x1, -R9 ;  /* 0x0000000100087824 */ /* 0x000fce00078e0a09 */
[----:B------:R-:W1:Y:S08]  /*0520*/  LDC.64 R2, c[0x0][0x398] ;  /* 0x0000e600ff027b82 */ /* 0x000e700000000a00 */
[----:B------:R-:W3:Y:S01]  /*0530*/  LDC.64 R4, c[0x0][0x3c8] ;  /* 0x0000f200ff047b82 */ /* 0x000ee20000000a00 */
[----:B0-----:R-:W-:-:S05]  /*0540*/  IADD3 R6, P0, PT, R6, 0x8, RZ ;  /* 0x0000000806067810 */ /* 0x001fca0007f1e0ff */
[----:B------:R-:W-:-:S08]  /*0550*/  IMAD.X R7, RZ, RZ, R7, P0 ;  /* 0x000000ffff077224 */ /* 0x000fd000000e0607 */
.L_x_15:
[----:B0-2---:R-:W-:-:S05]  /*0560*/  IMAD.WIDE R10, R0, 0x4, R6 ;  /* 0x00000004000a7825 */ /* 0x005fca00078e0206 */
[----:B------:R-:W3:Y:S02]  /*0570*/  LDG.E R19, desc[UR4][R10.64+-0x8] ;  /* 0xfffff8040a137981 */ /* 0x000ee4000c1e1900 */
[----:B---3--:R-:W-:-:S06]  /*0580*/  IMAD.WIDE R12, R19, 0x4, R4 ;  /* 0x00000004130c7825 */ /* 0x008fcc00078e0204 */
[----:B------:R-:W2:Y:S01]  /*0590*/  LDG.E R12, desc[UR4][R12.64] ;  /* 0x000000040c0c7981 */ /* 0x000ea2000c1e1900 */
[----:B------:R-:W-:Y:S01]  /*05a0*/  BSSY.RECONVERGENT B1, `(.L_x_7) ;  /* 0x0000014000017945 */ /* 0x000fe20003800200 */
[----:B--2---:R-:W-:-:S13]  /*05b0*/  ISETP.NE.AND P0, PT, R12, RZ, PT ;  /* 0x000000ff0c00720c */ /* 0x004fda0003f05270 */
[----:B------:R-:W-:Y:S05]  /*05c0*/  @P0 BRA `(.L_x_8) ;  /* 0x0000000000440947 */ /* 0x000fea0003800000 */
[----:B-1----:R-:W-:-:S04]  /*05d0*/  IMAD.WIDE R12, R19, 0x4, R2 ;  /* 0x00000004130c7825 */ /* 0x002fc800078e0202 */
        /* <DEDUP_REMOVED lines=8> */
[----:B------:R-:W-:Y:S01]  /*0660*/  HFMA2 R18, -RZ, RZ, 0, 5.9604644775390625e-08 ;  /* 0x00000001ff127431 */ /* 0x000fe200000001ff */
[----:B------:R-:W-:Y:S02]  /*0670*/  UFLO.U32 UR7, UR6 ;  /* 0x00000006000772bd */ /* 0x000fe400080e0000 */
[----:B------:R-:W1:Y:S04]  /*0680*/  POPC R9, UR6 ;  /* 0x0000000600097d09 */ /* 0x000e680008000000 */
[----:B0-----:R-:W-:-:S02]  /*0690*/  ISETP.EQ.U32.AND P0, PT, R12, UR7, PT ;  /* 0x000000070c007c0c */ /* 0x001fc4000bf02070 */
[----:B------:R-:W-:-:S04]  /*06a0*/  IADD3 R12, P1, PT, R19, UR10, RZ ;  /* 0x0000000a130c7c10 */ /* 0x000fc8000ff3e0ff */
[----:B------:R-:W-:-:S05]  /*06b0*/  LEA.HI.X.SX32 R13, R19, UR11, 0x1, P1 ;  /* 0x0000000b130d7c11 */ /* 0x000fca00088f0eff */
[----:B------:R0:W-:Y:S04]  /*06c0*/  STG.E.U8 desc[UR4][R12.64], R18 ;  /* 0x000000120c007986 */ /* 0x0001e8000c101104 */
[----:B-1----:R0:W-:Y:S02]  /*06d0*/  @P0 REDG.E.ADD.STRONG.GPU desc[UR4][R16.64], R9 ;  /* 0x000000091000098e */ /* 0x0021e4000c12e104 */
.L_x_8:
[----:B------:R-:W-:Y:S05]  /*06e0*/  BSYNC.RECONVERGENT B1 ;  /* 0x0000000000017941 */ /* 0x000fea0003800200 */
.L_x_7:
[----:B------:R-:W0:Y:S02]  /*06f0*/  LDG.E R19, desc[UR4][R10.64+-0x4] ;  /* 0xfffffc040a137981 */ /* 0x000e24000c1e1900 */
[----:B0-----:R-:W-:-:S06]  /*0700*/  IMAD.WIDE R12, R19, 0x4, R4 ;  /* 0x00000004130c7825 */ /* 0x001fcc00078e0204 */
        /* <DEDUP_REMOVED lines=21> */
.L_x_10:
[----:B------:R-:W-:Y:S05]  /*0860*/  BSYNC.RECONVERGENT B1 ;  /* 0x0000000000017941 */ /* 0x000fea0003800200 */
.L_x_9:
[----:B------:R-:W0:Y:S02]  /*0870*/  LDG.E R19, desc[UR4][R10.64] ;  /* 0x000000040a137981 */ /* 0x000e24000c1e1900 */
[----:B0-----:R-:W-:-:S06]  /*0880*/  IMAD.WIDE R12, R19, 0x4, R4 ;  /* 0x00000004130c7825 */ /* 0x001fcc00078e0204 */
[----:B------:R-:W2:Y:S01]  /*0890*/  LDG.E R12, desc[UR4][R12.64] ;  /* 0x000000040c0c7981 */ /* 0x000ea2000c1e1900 */
[----:B------:R-:W-:Y:S01]  /*08a0*/  BSSY.RECONVERGENT B1, `(.L_x_11) ;  /* 0x0000014000017945 */ /* 0x000fe20003800200 */
[----:B--2---:R-:W-:-:S13]  /*08b0*/  ISETP.NE.AND P0, PT, R12, RZ, PT ;  /* 0x000000ff0c00720c */ /* 0x004fda0003f05270 */
[----:B------:R-:W-:Y:S05]  /*08c0*/  @P0 BRA `(.L_x_12) ;  /* 0x0000000000440947 */ /* 0x000fea0003800000 */
[----:B------:R-:W-:Y:S02]  /*08d0*/  HFMA2 R16, -RZ, RZ, 0, 0 ;  /* 0x00000000ff107431 */ /* 0x000fe400000001ff */
[----:B-1----:R-:W-:-:S04]  /*08e0*/  IMAD.WIDE R12, R19, 0x4, R2 ;  /* 0x00000004130c7825 */ /* 0x002fc800078e0202 */
[----:B------:R-:W-:-:S05]  /*08f0*/  IMAD.MOV.U32 R17, RZ, RZ, 0x1 ;  /* 0x00000001ff117424 */ /* 0x000fca00078e00ff */
        /* <DEDUP_REMOVED lines=14> */
.L_x_12:
[----:B------:R-:W-:Y:S05]  /*09e0*/  BSYNC.RECONVERGENT B1 ;  /* 0x0000000000017941 */ /* 0x000fea0003800200 */
.L_x_11:
[----:B0-----:R-:W2:Y:S02]  /*09f0*/  LDG.E R17, desc[UR4][R10.64+0x4] ;  /* 0x000004040a117981 */ /* 0x001ea4000c1e1900 */
[----:B--2---:R-:W-:-:S06]  /*0a00*/  IMAD.WIDE R12, R17, 0x4, R4 ;  /* 0x00000004110c7825 */ /* 0x004fcc00078e0204 */
[----:B------:R-:W2:Y:S01]  /*0a10*/  LDG.E R12, desc[UR4][R12.64] ;  /* 0x000000040c0c7981 */ /* 0x000ea2000c1e1900 */
[----:B------:R-:W-:Y:S01]  /*0a20*/  VIADD R8, R8, 0x4 ;  /* 0x0000000408087836 */ /* 0x000fe20000000000 */
[----:B------:R-:W-:Y:S04]  /*0a30*/  BSSY.RECONVERGENT B1, `(.L_x_13) ;  /* 0x0000015000017945 */ /* 0x000fe80003800200 */
[----:B------:R-:W-:Y:S02]  /*0a40*/  ISETP.NE.AND P0, PT, R8, RZ, PT ;  /* 0x000000ff0800720c */ /* 0x000fe40003f05270 */
[----:B--2---:R-:W-:-:S13]  /*0a50*/  ISETP.NE.AND P1, PT, R12, RZ, PT ;  /* 0x000000ff0c00720c */ /* 0x004fda0003f25270 */
[----:B------:R-:W-:Y:S05]  /*0a60*/  @P1 BRA `(.L_x_14) ;  /* 0x0000000000441947 */ /* 0x000fea0003800000 */
[----:B-1----:R-:W-:Y:S01]  /*0a70*/  IMAD.WIDE R10, R17, 0x4, R2 ;  /* 0x00000004110a7825 */ /* 0x002fe200078e0202 */
[----:B------:R-:W-:-:S03]  /*0a80*/  MOV R12, RZ ;  /* 0x000000ff000c7202 */ /* 0x000fc60000000f00 */
        /* <DEDUP_REMOVED lines=15> */
.L_x_14:
[----:B------:R-:W-:Y:S05]  /*0b80*/  BSYNC.RECONVERGENT B1 ;  /* 0x0000000000017941 */ /* 0x000fea0003800200 */
.L_x_13:
[----:B------:R-:W-:Y:S01]  /*0b90*/  VIADD R0, R0, 0x4 ;  /* 0x0000000400007836 */ /* 0x000fe20000000000 */
[----:B------:R-:W-:Y:S06]  /*0ba0*/  @P0 BRA `(.L_x_15) ;  /* 0xfffffff8006c0947 */ /* 0x000fec000383ffff */
.L_x_1:
[----:B------:R-:W-:Y:S05]  /*0bb0*/  BSYNC.RECONVERGENT B0 ;  /* 0x0000000000007941 */ /* 0x000fea0003800200 */
.L_x_0:
[----:B------:R-:W-:Y:S01]  /*0bc0*/  STG.E.U8 desc[UR4][R14.64], RZ ;  /* 0x000000ff0e007986 */ /* 0x000fe2000c101104 */
[----:B------:R-:W-:Y:S05]  /*0bd0*/  EXIT ;  /* 0x000000000000794d */ /* 0x000fea0003800000 */
.L_x_16:
[----:B------:R-:W-:-:S00]  /*0be0*/  BRA `(.L_x_16) ;  /* 0xfffffffc00fc7947 */ /* 0x000fc0000383ffff */
[----:B------:R-:W-:-:S00]  /*0bf0*/  NOP ;  /* 0x0000000000007918 */ /* 0x000fc00000000000 */
        /* <DEDUP_REMOVED lines=8> */
.L_x_176:


//--------------------- .text._Z15firstPassKerneliPKiS0_PiS1_S1_PbS2_S1_S0_ --------------------------
	.section	.text._Z15firstPassKerneliPKiS0_PiS1_S1_PbS2_S1_S0_,"ax",@progbits
	.align	128
        .global         _Z15firstPassKerneliPKiS0_PiS1_S1_PbS2_S1_S0_
        .type           _Z15firstPassKerneliPKiS0_PiS1_S1_PbS2_S1_S0_,@function
        .size           _Z15firstPassKerneliPKiS0_PiS1_S1_PbS2_S1_S0_,(.L_x_177 - _Z15firstPassKerneliPKiS0_PiS1_S1_PbS2_S1_S0_)
        .other          _Z15firstPassKerneliPKiS0_PiS1_S1_PbS2_S1_S0_,@"STO_CUDA_ENTRY STV_DEFAULT"
_Z15firstPassKerneliPKiS0_PiS1_S1_PbS2_S1_S0_:
.text._Z15firstPassKerneliPKiS0_PiS1_S1_PbS2_S1_S0_:
        /* <DEDUP_REMOVED lines=24> */
[----:B------:R-:W3:Y:S01]  /*0180*/  LDC.64 R6, c[0x0][0x388] ;  /* 0x0000e200ff067b82 */ /* 0x000ee20000000a00 */
[----:B0-----:R-:W-:-:S05]  /*0190*/  IMAD.WIDE R2, R0, 0x4, R2 ;  /* 0x0000000400027825 */ /* 0x001fca00078e0202 */
[----:B------:R0:W5:Y:S01]  /*01a0*/  ATOMG.E.EXCH.STRONG.GPU PT, RZ, desc[UR4][R2.64], R9 ;  /* 0x8000000902ff79a8 */ /* 0x000162000c1ef104 */
[----:B---3--:R-:W-:-:S05]  /*01b0*/  IMAD.WIDE R6, R0, 0x4, R6 ;  /* 0x0000000400067825 */ /* 0x008fca00078e0206 */
[----:B------:R-:W3:Y:S04]  /*01c0*/  LDG.E R12, desc[UR4][R6.64] ;  /* 0x00000004060c7981 */ /* 0x000ee8000c1e1900 */
[----:B------:R-:W3:Y:S01]  /*01d0*/  LDG.E R5, desc[UR4][R6.64+0x4] ;  /* 0x0000040406057981 */ /* 0x000ee2000c1e1900 */
[----:B------:R-:W-:Y:S01]  /*01e0*/  BSSY.RECONVERGENT B0, `(.L_x_17) ;  /* 0x0000099000007945 */ /* 0x000fe20003800200 */
[----:B---3--:R-:W-:-:S13]  /*01f0*/  ISETP.GE.AND P0, PT, R12, R5, PT ;  /* 0x000000050c00720c */ /* 0x008fda0003f06270 */
[----:B012---:R-:W-:Y:S05]  /*0200*/  @P0 BRA `(.L_x_18) ;  /* 0x0000000800580947 */ /* 0x007fea0003800000 */
        /* <DEDUP_REMOVED lines=10> */
.L_x_23:
[----:B--2---:R-:W-:-:S05]  /*02b0*/  IMAD.WIDE R16, R4, 0x4, R10 ;  /* 0x0000000404107825 */ /* 0x004fca00078e020a */
[----:B------:R-:W1:Y:S02]  /*02c0*/  LDG.E R19, desc[UR4][R16.64] ;  /* 0x0000000410137981 */ /* 0x000e64000c1e1900 */
[----:B-1----:R-:W-:-:S06]  /*02d0*/  IMAD.WIDE R20, R19, 0x4, R8 ;  /* 0x0000000413147825 */ /* 0x002fcc00078e0208 */
[----:B------:R-:W2:Y:S01]  /*02e0*/  LDG.E R20, desc[UR4][R20.64] ;  /* 0x0000000414147981 */ /* 0x000ea2000c1e1900 */
[----:B------:R-:W-:Y:S01]  /*02f0*/  VIADD R13, R13, 0x1 ;  /* 0x000000010d0d7836 */ /* 0x000fe20000000000 */
[----:B------:R-:W-:Y:S04]  /*0300*/  BSSY.RECONVERGENT B2, `(.L_x_21) ;  /* 0x0000015000027945 */ /* 0x000fe80003800200 */
[----:B------:R-:W-:Y:S02]  /*0310*/  ISETP.NE.AND P0, PT, R13, RZ, PT ;  /* 0x000000ff0d00720c */ /* 0x000fe40003f05270 */
[----:B--2---:R-:W-:-:S13]  /*0320*/  ISETP.NE.AND P1, PT, R20, RZ, PT ;  /* 0x000000ff1400720c */ /* 0x004fda0003f25270 */
[----:B------:R-:W-:Y:S05]  /*0330*/  @P1 BRA `(.L_x_22) ;  /* 0x0000000000441947 */ /* 0x000fea0003800000 */
[----:B------:R-:W-:Y:S02]  /*0340*/  HFMA2 R21, -RZ, RZ, 0, 5.9604644775390625e-08 ;  /* 0x00000001ff157431 */ /* 0x000fe400000001ff */
[----:B0-----:R-:W-:-:S04]  /*0350*/  IMAD.WIDE R16, R19, 0x4, R6 ;  /* 0x0000000413107825 */ /* 0x001fc800078e0206 */
        /* <DEDUP_REMOVED lines=15> */
.L_x_22:
[----:B------:R-:W-:Y:S05]  /*0450*/  BSYNC.RECONVERGENT B2 ;  /* 0x0000000000027941 */ /* 0x000fea0003800200 */
.L_x_21:
[----:B------:R-:W-:Y:S01]  /*0460*/  VIADD R4, R4, 0x1 ;  /* 0x0000000104047836 */ /* 0x000fe20000000000 */
[----:B------:R-:W-:Y:S06]  /*0470*/  @P0 BRA `(.L_x_23) ;  /* 0xfffffffc008c0947 */ /* 0x000fec000383ffff */
.L_x_20:
[----:B------:R-:W-:Y:S05]  /*0480*/  BSYNC.RECONVERGENT B1 ;  /* 0x0000000000017941 */ /* 0x000fea0003800200 */
.L_x_19:
[----:B0-----:R-:W-:-:S05]  /*0490*/  IMAD.IADD R6, R12, 0x1, -R5 ;  /* 0x000000010c067824 */ /* 0x001fca00078e0a05 */
[----:B------:R-:W-:-:S13]  /*04a0*/  ISETP.GT.U32.AND P0, PT, R6, -0x4, PT ;  /* 0xfffffffc0600780c */ /* 0x000fda0003f04070 */
[----:B------:R-:W-:Y:S05]  /*04b0*/  @P0 BRA `(.L_x_18) ;  /* 0x0000000400ac0947 */ /* 0x000fea0003800000 */
[----:B------:R-:W0:Y:S01]  /*04c0*/  LDC.64 R10, c[0x0][0x390] ;  /* 0x0000e400ff0a7b82 */ /* 0x000e220000000a00 */
[----:B------:R-:W-:-:S07]  /*04d0*/  IMAD.IADD R5, R4, 0x1, -R5 ;  /* 0x0000000104057824 */ /* 0x000fce00078e0a05 */
[----:B------:R-:W1:Y:S08]  /*04e0*/  LDC.64 R6, c[0x0][0x398] ;  /* 0x0000e600ff067b82 */ /* 0x000e700000000a00 */
[----:B------:R-:W3:Y:S01]  /*04f0*/  LDC.64 R8, c[0x0][0x3c8] ;  /* 0x0000f200ff087b82 */ /* 0x000ee20000000a00 */
[----:B0-----:R-:W-:-:S04]  /*0500*/  IADD3 R10, P0, PT, R10, 0x8, RZ ;  /* 0x000000080a0a7810 */ /* 0x001fc80007f1e0ff */
[----:B------:R-:W-:-:S09]  /*0510*/  IADD3.X R11, PT, PT, RZ, R11, RZ, P0, !PT ;  /* 0x0000000bff0b7210 */ /* 0x000fd200007fe4ff */
.L_x_32:
[----:B0-----:R-:W-:-:S05]  /*0520*/  IMAD.WIDE R12, R4, 0x4, R10 ;  /* 0x00000004040c7825 */ /* 0x001fca00078e020a */
[----:B--2---:R-:W3:Y:S02]  /*0530*/  LDG.E R17, desc[UR4][R12.64+-0x8] ;  /* 0xfffff8040c117981 */ /* 0x004ee4000c1e1900 */
        /* <DEDUP_REMOVED lines=22> */
.L_x_25:
[----:B------:R-:W-:Y:S05]  /*06a0*/  BSYNC.RECONVERGENT B1 ;  /* 0x0000000000017941 */ /* 0x000fea0003800200 */
.L_x_24:
[----:B0-----:R-:W2:Y:S02]  /*06b0*/  LDG.E R17, desc[UR4][R12.64+-0x4] ;  /* 0xfffffc040c117981 */ /* 0x001ea4000c1e1900 */
[----:B--2---:R-:W-:-:S06]  /*06c0*/  IMAD.WIDE R18, R17, 0x4, R8 ;  /* 0x0000000411127825 */ /* 0x004fcc00078e0208 */
[----:B------:R-:W2:Y:S01]  /*06d0*/  LDG.E R18, desc[UR4][R18.64] ;  /* 0x0000000412127981 */ /* 0x000ea2000c1e1900 */
[----:B------:R-:W-:Y:S01]  /*06e0*/  BSSY.RECONVERGENT B1, `(.L_x_26) ;  /* 0x0000014000017945 */ /* 0x000fe20003800200 */
[----:B--2---:R-:W-:-:S13]  /*06f0*/  ISETP.NE.AND P0, PT, R18, RZ, PT ;  /* 0x000000ff1200720c */ /* 0x004fda0003f05270 */
[----:B------:R-:W-:Y:S05]  /*0700*/  @P0 BRA `(.L_x_27) ;  /* 0x0000000000440947 */ /* 0x000fea0003800000 */
[----:B------:R-:W-:Y:S02]  /*0710*/  HFMA2 R21, -RZ, RZ, 0, 5.9604644775390625e-08 ;  /* 0x00000001ff157431 */ /* 0x000fe400000001ff */
[----:B-1----:R-:W-:-:S04]  /*0720*/  IMAD.WIDE R18, R17, 0x4, R6 ;  /* 0x0000000411127825 */ /* 0x002fc800078e0206 */
        /* <DEDUP_REMOVED lines=15> */
.L_x_27:
[----:B------:R-:W-:Y:S05]  /*0820*/  BSYNC.RECONVERGENT B1 ;  /* 0x0000000000017941 */ /* 0x000fea0003800200 */
.L_x_26:
[----:B0-----:R-:W2:Y:S02]  /*0830*/  LDG.E R17, desc[UR4][R12.64] ;  /* 0x000000040c117981 */ /* 0x001ea4000c1e1900 */
[----:B--2---:R-:W-:-:S06]  /*0840*/  IMAD.WIDE R18, R17, 0x4, R8 ;  /* 0x0000000411127825 */ /* 0x004fcc00078e0208 */
        /* <DEDUP_REMOVED lines=21> */
.L_x_29:
[----:B------:R-:W-:Y:S05]  /*09a0*/  BSYNC.RECONVERGENT B1 ;  /* 0x0000000000017941 */ /* 0x000fea0003800200 */
.L_x_28:
        /* <DEDUP_REMOVED lines=25> */
.L_x_31:
[----:B------:R-:W-:Y:S05]  /*0b40*/  BSYNC.RECONVERGENT B1 ;  /* 0x0000000000017941 */ /* 0x000fea0003800200 */
.L_x_30:
[----:B------:R-:W-:Y:S01]  /*0b50*/  IADD3 R4, PT, PT, R4, 0x4, RZ ;  /* 0x0000000404047810 */ /* 0x000fe20007ffe0ff */
[----:B------:R-:W-:Y:S06]  /*0b60*/  @P0 BRA `(.L_x_32) ;  /* 0xfffffff8006c0947 */ /* 0x000fec000383ffff */
.L_x_18:
[----:B------:R-:W-:Y:S05]  /*0b70*/  BSYNC.RECONVERGENT B0 ;  /* 0x0000000000007941 */ /* 0x000fea0003800200 */
.L_x_17:
[----:B------:R-:W-:-:S05]  /*0b80*/  IMAD.MOV.U32 R5, RZ, RZ, 0x2 ;  /* 0x00000002ff057424 */ /* 0x000fca00078e00ff */
[----:B------:R-:W3:Y:S01]  /*0b90*/  ATOMG.E.EXCH.STRONG.GPU PT, R2, desc[UR4][R2.64], R5 ;  /* 0x80000005020279a8 */ /* 0x000ee2000c1ef104 */
[----:B------:R-:W-:Y:S01]  /*0ba0*/  BSSY.RECONVERGENT B0, `(.L_x_33) ;  /* 0x0000015000007945 */ /* 0x000fe20003800200 */
[----:B---3--:R-:W-:-:S13]  /*0bb0*/  ISETP.NE.AND P0, PT, R2, 0x1, PT ;  /* 0x000000010200780c */ /* 0x008fda0003f05270 */
[----:B------:R-:W-:Y:S05]  /*0bc0*/  @P0 BRA `(.L_x_34) ;  /* 0x0000000000480947 */ /* 0x000fea0003800000 */
[----:B------:R-:W3:Y:S01]  /*0bd0*/  S2R R5, SR_LANEID ;  /* 0x0000000000057919 */ /* 0x000ee20000000000 */
[----:B------:R-:W-:Y:S01]  /*0be0*/  VOTEU.ANY UR6, UPT, PT ;  /* 0x0000000000067886 */ /* 0x000fe200038e0100 */
[----:B------:R-:W4:Y:S01]  /*0bf0*/  LDC.64 R2, c[0x0][0x3a8] ;  /* 0x0000ea00ff027b82 */ /* 0x000f220000000a00 */
[----:B------:R-:W3:Y:S08]  /*0c00*/  FLO.U32 R8, UR6 ;  /* 0x0000000600087d00 */ /* 0x000ef000080e0000 */
[----:B------:R-:W4:Y:S01]  /*0c10*/  POPC R9, UR6 ;  /* 0x0000000600097d09 */ /* 0x000f220008000000 */
[----:B---3--:R-:W-:-:S13]  /*0c20*/  ISETP.EQ.U32.AND P0, PT, R8, R5, PT ;  /* 0x000000050800720c */ /* 0x008fda0003f02070 */
[----:B----4-:R-:W3:Y:S01]  /*0c30*/  @P0 ATOMG.E.ADD.STRONG.GPU PT, R3, desc[UR4][R2.64], R9 ;  /* 0x80000009020309a8 */ /* 0x010ee200081ef104 */
[----:B------:R-:W4:Y:S02]  /*0c40*/  S2R R4, SR_LTMASK ;  /* 0x0000000000047919 */ /* 0x000f240000003900 */
[----:B----4-:R-:W-:Y:S01]  /*0c50*/  LOP3.LUT R10, R4, UR6, RZ, 0xc0, !PT ;  /* 0x00000006040a7c12 */ /* 0x010fe2000f8ec0ff */
[----:B------:R-:W4:Y:S01]  /*0c60*/  LDCU UR6, c[0x0][0x380] ;  /* 0x00007000ff0677ac */ /* 0x000f220008000800 */
[----:B------:R-:W0:Y:S02]  /*0c70*/  LDC.64 R4, c[0x0][0x3a0] ;  /* 0x0000e800ff047b82 */ /* 0x000e240000000a00 */
[----:B-1----:R-:W1:Y:S01]  /*0c80*/  POPC R7, R10 ;  /* 0x0000000a00077309 */ /* 0x002e620000000000 */
[----:B---3--:R-:W1:Y:S02]  /*0c90*/  SHFL.IDX PT, R6, R3, R8, 0x1f ;  /* 0x00001f0803067589 */ /* 0x008e6400000e0000 */
[----:B-1----:R-:W-:-:S05]  /*0ca0*/  IMAD.IADD R6, R6, 0x1, R7 ;  /* 0x0000000106067824 */ /* 0x002fca00078e0207 */
[----:B------:R-:W-:-:S05]  /*0cb0*/  LOP3.LUT R6, RZ, R6, RZ, 0x33, !PT ;  /* 0x00000006ff067212 */ /* 0x000fca00078e33ff */
[----:B----4-:R-:W-:-:S04]  /*0cc0*/  VIADD R7, R6, UR6 ;  /* 0x0000000606077c36 */ /* 0x010fc80008000000 */
[----:B0-----:R-:W-:-:S05]  /*0cd0*/  IMAD.WIDE R4, R7, 0x4, R4 ;  /* 0x0000000407047825 */ /* 0x001fca00078e0204 */
[----:B------:R3:W-:Y:S02]  /*0ce0*/  STG.E desc[UR4][R4.64], R0 ;  /* 0x0000000004007986 */ /* 0x0007e4000c101904 */
.L_x_34:
[----:B------:R-:W-:Y:S05]  /*0cf0*/  BSYNC.RECONVERGENT B0 ;  /* 0x0000000000007941 */ /* 0x000fea0003800200 */
.L_x_33:
[----:B------:R-:W-:Y:S01]  /*0d00*/  STG.E.U8 desc[UR4][R14.64], RZ ;  /* 0x000000ff0e007986 */ /* 0x000fe2000c101104 */
[----:B------:R-:W-:Y:S05]  /*0d10*/  EXIT ;  /* 0x000000000000794d */ /* 0x000fea0003800000 */
.L_x_35:
        /* <DEDUP_REMOVED lines=14> */
.L_x_177:


//--------------------- .text._Z15trimGraphKerneliPKiS0_S0_S0_PiS1_S1_S1_iS1_ --------------------------
	.section	.text._Z15trimGraphKerneliPKiS0_S0_S0_PiS1_S1_S1_iS1_,"ax",@progbits
	.align	128
        .global         _Z15trimGraphKerneliPKiS0_S0_S0_PiS1_S1_S1_iS1_
        .type           _Z15trimGraphKerneliPKiS0_S0_S0_PiS1_S1_S1_iS1_,@function
        .size           _Z15trimGraphKerneliPKiS0_S0_S0_PiS1_S1_S1_iS1_,(.L_x_178 - _Z15trimGraphKerneliPKiS0_S0_S0_PiS1_S1_S1_iS1_)
        .other          _Z15trimGraphKerneliPKiS0_S0_S0_PiS1_S1_S1_iS1_,@"STO_CUDA_ENTRY STV_DEFAULT"
_Z15trimGraphKerneliPKiS0_S0_S0_PiS1_S1_S1_iS1_:
.text._Z15trimGraphKerneliPKiS0_S0_S0_PiS1_S1_S1_iS1_:
        /* <DEDUP_REMOVED lines=8> */
[----:B------:R-:W0:Y:S01]  /*0080*/  LDCU.64 UR6, c[0x0][0x3b8] ;  /* 0x00007700ff0677ac */ /* 0x000e220008000a00 */
[----:B------:R-:W1:Y:S01]  /*0090*/  LDCU.64 UR4, c[0x0][0x358] ;  /* 0x00006b00ff0477ac */ /* 0x000e620008000a00 */
[----:B0-----:R-:W-:Y:S02]  /*00a0*/  MOV R2, UR6 ;  /* 0x0000000600027c02 */ /* 0x001fe40008000f00 */
[----:B------:R-:W-:-:S03]  /*00b0*/  MOV R3, UR7 ;  /* 0x0000000700037c02 */ /* 0x000fc60008000f00 */
[----:B------:R-:W-:-:S05]  /*00c0*/  IMAD.WIDE R10, R7, 0x4, R2 ;  /* 0x00000004070a7825 */ /* 0x000fca00078e0202 */
[----:B-1----:R-:W2:Y:S02]  /*00d0*/  LDG.E R0, desc[UR4][R10.64] ;  /* 0x000000040a007981 */ /* 0x002ea4000c1e1900 */
[----:B--2---:R-:W-:-:S13]  /*00e0*/  ISETP.NE.AND P0, PT, R0, RZ, PT ;  /* 0x000000ff0000720c */ /* 0x004fda0003f05270 */
[----:B------:R-:W-:Y:S05]  /*00f0*/  @P0 EXIT ;  /* 0x000000000000094d */ /* 0x000fea0003800000 */
[----:B------:R-:W0:Y:S08]  /*0100*/  LDC.64 R8, c[0x0][0x3a8] ;  /* 0x0000ea00ff087b82 */ /* 0x000e300000000a00 */
[----:B------:R-:W1:Y:S01]  /*0110*/  LDC.64 R4, c[0x0][0x3b0] ;  /* 0x0000ec00ff047b82 */ /* 0x000e620000000a00 */
[----:B0-----:R-:W-:-:S05]  /*0120*/  IMAD.WIDE R8, R7, 0x4, R8 ;  /* 0x0000000407087825 */ /* 0x001fca00078e0208 */
[----:B------:R-:W2:Y:S01]  /*0130*/  LDG.E R0, desc[UR4][R8.64] ;  /* 0x0000000408007981 */ /* 0x000ea2000c1e1900 */
[----:B------:R-:W-:Y:S01]  /*0140*/  BSSY.RECONVERGENT B0, `(.L_x_36) ;  /* 0x0000007000007945 */ /* 0x000fe20003800200 */
[----:B-1----:R-:W-:Y:S01]  /*0150*/  IMAD.WIDE R4, R7, 0x4, R4 ;  /* 0x0000000407047825 */ /* 0x002fe200078e0204 */
[----:B--2---:R-:W-:-:S13]  /*0160*/  ISETP.NE.AND P0, PT, R0, RZ, PT ;  /* 0x000000ff0000720c */ /* 0x004fda0003f05270 */
[----:B------:R-:W-:Y:S05]  /*0170*/  @!P0 BRA `(.L_x_37) ;  /* 0x00000000000c8947 */ /* 0x000fea0003800000 */
[----:B------:R-:W2:Y:S02]  /*0180*/  LDG.E R0, desc[UR4][R4.64] ;  /* 0x0000000404007981 */ /* 0x000ea4000c1e1900 */
[----:B--2---:R-:W-:-:S13]  /*0190*/  ISETP.NE.AND P0, PT, R0, RZ, PT ;  /* 0x000000ff0000720c */ /* 0x004fda0003f05270 */
[----:B------:R-:W-:Y:S05]  /*01a0*/  @P0 EXIT ;  /* 0x000000000000094d */ /* 0x000fea0003800000 */
.L_x_37:
[----:B------:R-:W-:Y:S05]  /*01b0*/  BSYNC.RECONVERGENT B0 ;  /* 0x0000000000007941 */ /* 0x000fea0003800200 */
.L_x_36:
[----:B------:R-:W-:Y:S02]  /*01c0*/  HFMA2 R12, -RZ, RZ, 0, 0 ;  /* 0x00000000ff0c7431 */ /* 0x000fe400000001ff */
[----:B------:R-:W-:-:S05]  /*01d0*/  IMAD.MOV.U32 R13, RZ, RZ, 0x1 ;  /* 0x00000001ff0d7424 */ /* 0x000fca00078e00ff */
[----:B------:R-:W2:Y:S02]  /*01e0*/  ATOMG.E.CAS.STRONG.GPU PT, R10, [R10], R12, R13 ;  /* 0x0000000c0a0a73a9 */ /* 0x000ea400001ee10d */
[----:B--2---:R-:W-:-:S13]  /*01f0*/  ISETP.NE.AND P0, PT, R10, RZ, PT ;  /* 0x000000ff0a00720c */ /* 0x004fda0003f05270 */
[----:B------:R-:W-:Y:S05]  /*0200*/  @P0 EXIT ;  /* 0x000000000000094d */ /* 0x000fea0003800000 */
[----:B------:R-:W0:Y:S01]  /*0210*/  S2R R11, SR_LANEID ;  /* 0x00000000000b7919 */ /* 0x000e220000000000 */
[----:B------:R-:W-:Y:S01]  /*0220*/  VOTEU.ANY UR6, UPT, PT ;  /* 0x0000000000067886 */ /* 0x000fe200038e0100 */
[----:B------:R-:W1:Y:S01]  /*0230*/  LDC.64 R12, c[0x0][0x3d0] ;  /* 0x0000f400ff0c7b82 */ /* 0x000e620000000a00 */
[----:B------:R-:W0:Y:S08]  /*0240*/  FLO.U32 R0, UR6 ;  /* 0x0000000600007d00 */ /* 0x000e3000080e0000 */
[----:B------:R-:W1:Y:S01]  /*0250*/  POPC R17, UR6 ;  /* 0x0000000600117d09 */ /* 0x000e620008000000 */
[----:B0-----:R-:W-:Y:S01]  /*0260*/  ISETP.EQ.U32.AND P0, PT, R0, R11, PT ;  /* 0x0000000b0000720c */ /* 0x001fe20003f02070 */
[----:B------:R-:W0:Y:S01]  /*0270*/  S2R R6, SR_LTMASK ;  /* 0x0000000000067919 */ /* 0x000e220000003900 */
[----:B------:R-:W2:Y:S11]  /*0280*/  LDC.64 R10, c[0x0][0x3c0] ;  /* 0x0000f000ff0a7b82 */ /* 0x000eb60000000a00 */
[----:B-1----:R-:W3:Y:S01]  /*0290*/  @P0 ATOMG.E.ADD.STRONG.GPU PT, R13, desc[UR4][R12.64], R17 ;  /* 0x800000110c0d09a8 */ /* 0x002ee200081ef104 */
[----:B--2---:R-:W-:Y:S01]  /*02a0*/  IMAD.WIDE R10, R7, 0x4, R10 ;  /* 0x00000004070a7825 */ /* 0x004fe200078e020a */
[----:B0-----:R-:W-:Y:S01]  /*02b0*/  LOP3.LUT R6, R6, UR6, RZ, 0xc0, !PT ;  /* 0x0000000606067c12 */ /* 0x001fe2000f8ec0ff */
[----:B------:R-:W0:Y:S05]  /*02c0*/  LDCU UR6, c[0x0][0x3c8] ;  /* 0x00007900ff0677ac */ /* 0x000e2a0008000800 */
[----:B------:R-:W0:Y:S01]  /*02d0*/  POPC R6, R6 ;  /* 0x0000000600067309 */ /* 0x000e220000000000 */
[----:B---3--:R-:W0:Y:S02]  /*02e0*/  SHFL.IDX PT, R15, R13, R0, 0x1f ;  /* 0x00001f000d0f7589 */ /* 0x008e2400000e0000 */
[----:B0-----:R-:W-:Y:S01]  /*02f0*/  IADD3 R15, PT, PT, R15, UR6, R6 ;  /* 0x000000060f0f7c10 */ /* 0x001fe2000fffe006 */
[----:B------:R-:W0:Y:S04]  /*0300*/  LDCU.64 UR6, c[0x0][0x3b8] ;  /* 0x00007700ff0677ac */ /* 0x000e280008000a00 */
[----:B------:R1:W5:Y:S04]  /*0310*/  ATOMG.E.EXCH.STRONG.GPU PT, RZ, desc[UR4][R10.64], R15 ;  /* 0x8000000f0aff79a8 */ /* 0x000368000c1ef104 */
[----:B------:R-:W2:Y:S01]  /*0320*/  LDG.E R8, desc[UR4][R8.64] ;  /* 0x0000000408087981 */ /* 0x000ea2000c1e1900 */
[----:B------:R-:W-:Y:S01]  /*0330*/  BSSY.RECONVERGENT B0, `(.L_x_38) ;  /* 0x000016c000007945 */ /* 0x000fe20003800200 */
[----:B--2---:R-:W-:-:S13]  /*0340*/  ISETP.NE.AND P0, PT, R8, RZ, PT ;  /* 0x000000ff0800720c */ /* 0x004fda0003f05270 */
[----:B01----:R-:W-:Y:S05]  /*0350*/  @P0 BRA `(.L_x_39) ;  /* 0x0000001400a40947 */ /* 0x003fea0003800000 */
[----:B------:R-:W0:Y:S02]  /*0360*/  LDC.64 R8, c[0x0][0x398] ;  /* 0x0000e600ff087b82 */ /* 0x000e240000000a00 */
[----:B0-----:R-:W-:-:S05]  /*0370*/  IMAD.WIDE R8, R7, 0x4, R8 ;  /* 0x0000000407087825 */ /* 0x001fca00078e0208 */
[----:B------:R-:W2:Y:S04]  /*0380*/  LDG.E R0, desc[UR4][R8.64] ;  /* 0x0000000408007981 */ /* 0x000ea8000c1e1900 */
[----:B------:R-:W2:Y:S02]  /*0390*/  LDG.E R11, desc[UR4][R8.64+0x4] ;  /* 0x00000404080b7981 */ /* 0x000ea4000c1e1900 */
[----:B--2---:R-:W-:-:S13]  /*03a0*/  ISETP.GE.AND P0, PT, R0, R11, PT ;  /* 0x0000000b0000720c */ /* 0x004fda0003f06270 */
[----:B------:R-:W-:Y:S05]  /*03b0*/  @P0 BRA `(.L_x_39) ;  /* 0x00000014008c0947 */ /* 0x000fea0003800000 */
[C---:B------:R-:W-:Y:S01]  /*03c0*/  IADD3 R6, PT, PT, -R11.reuse, R0, RZ ;  /* 0x000000000b067210 */ /* 0x040fe20007ffe1ff */
[----:B------:R-:W-:Y:S03]  /*03d0*/  BSSY.RECONVERGENT B1, `(.L_x_40) ;  /* 0x00000b2000017945 */ /* 0x000fe60003800200 */
[----:B------:R-:W-:Y:S01]  /*03e0*/  ISETP.GT.U32.AND P0, PT, R6, -0x10, PT ;  /* 0xfffffff00600780c */ /* 0x000fe20003f04070 */
[----:B------:R-:W-:-:S05]  /*03f0*/  IMAD.IADD R6, R11, 0x1, -R0 ;  /* 0x000000010b067824 */ /* 0x000fca00078e0a00 */
[----:B------:R-:W-:-:S07]  /*0400*/  LOP3.LUT R15, R6, 0xf, RZ, 0xc0, !PT ;  /* 0x0000000f060f7812 */ /* 0x000fce00078ec0ff */
[----:B------:R-:W-:Y:S05]  /*0410*/  @P0 BRA `(.L_x_41) ;  /* 0x0000000800b40947 */ /* 0x000fea0003800000 */
[----:B------:R-:W0:Y:S01]  /*0420*/  LDC.64 R10, c[0x0][0x3a0] ;  /* 0x0000e800ff0a7b82 */ /* 0x000e220000000a00 */
[----:B------:R-:W-:-:S04]  /*0430*/  LOP3.LUT R14, R6, 0xfffffff0, RZ, 0xc0, !PT ;  /* 0xfffffff0060e7812 */ /* 0x000fc800078ec0ff */
[----:B------:R-:W-:-:S03]  /*0440*/  IADD3 R14, PT, PT, -R14, RZ, RZ ;  /* 0x000000ff0e0e7210 */ /* 0x000fc60007ffe1ff */
[----:B------:R-:W1:Y:S01]  /*0450*/  LDC.64 R8, c[0x0][0x3a8] ;  /* 0x0000ea00ff087b82 */ /* 0x000e620000000a00 */
[----:B0-----:R-:W-:-:S04]  /*0460*/  IADD3 R10, P0, PT, R10, 0x20, RZ ;  /* 0x000000200a0a7810 */ /* 0x001fc80007f1e0ff */
[----:B------:R-:W-:-:S09]  /*0470*/  IADD3.X R11, PT, PT, RZ, R11, RZ, P0, !PT ;  /* 0x0000000bff0b7210 */ /* 0x000fd200007fe4ff */
.L_x_74:
[----:B0-----:R-:W-:-:S05]  /*0480*/  IMAD.WIDE R12, R0, 0x4, R10 ;  /* 0x00000004000c7825 */ /* 0x001fca00078e020a */
[----:B------:R-:W2:Y:S01]  /*0490*/  LDG.E R19, desc[UR4][R12.64+-0x20] ;  /* 0xffffe0040c137981 */ /* 0x000ea2000c1e1900 */
[----:B------:R-:W-:Y:S01]  /*04a0*/  MOV R3, UR7 ;  /* 0x0000000700037c02 */ /* 0x000fe20008000f00 */
[----:B------:R-:W-:-:S04]  /*04b0*/  IMAD.U32 R2, RZ, RZ, UR6 ;  /* 0x00000006ff027e24 */ /* 0x000fc8000f8e00ff */
[----:B--2---:R-:W-:-:S06]  /*04c0*/  IMAD.WIDE R16, R19, 0x4, R2 ;  /* 0x0000000413107825 */ /* 0x004fcc00078e0202 */
[----:B------:R-:W2:Y:S01]  /*04d0*/  LDG.E R16, desc[UR4][R16.64] ;  /* 0x0000000410107981 */ /* 0x000ea2000c1e1900 */
[----:B------:R-:W-:Y:S01]  /*04e0*/  BSSY.RECONVERGENT B2, `(.L_x_42) ;  /* 0x0000006000027945 */ /* 0x000fe20003800200 */
[----:B--2---:R-:W-:-:S13]  /*04f0*/  ISETP.NE.AND P0, PT, R16, RZ, PT ;  /* 0x000000ff1000720c */ /* 0x004fda0003f05270 */
[----:B------:R-:W-:Y:S05]  /*0500*/  @P0 BRA `(.L_x_43) ;  /* 0x00000000000c0947 */ /* 0x000fea0003800000 */
[----:B-1----:R-:W-:Y:S01]  /*0510*/  IMAD.WIDE R16, R19, 0x4, R8 ;  /* 0x0000000413107825 */ /* 0x002fe200078e0208 */
[----:B------:R-:W-:-:S05]  /*0520*/  MOV R19, 0xffffffff ;  /* 0xffffffff00137802 */ /* 0x000fca0000000f00 */
[----:B------:R0:W-:Y:S02]  /*0530*/  REDG.E.ADD.STRONG.GPU desc[UR4][R16.64], R19 ;  /* 0x000000131000798e */ /* 0x0001e4000c12e104 */
.L_x_43:
[----:B------:R-:W-:Y:S05]  /*0540*/  BSYNC.RECONVERGENT B2 ;  /* 0x0000000000027941 */ /* 0x000fea0003800200 */
.L_x_42:
[----:B0-----:R-:W2:Y:S02]  /*0550*/  LDG.E R19, desc[UR4][R12.64+-0x1c] ;  /* 0xffffe4040c137981 */ /* 0x001ea4000c1e1900 */
[----:B--2---:R-:W-:-:S06]  /*0560*/  IMAD.WIDE R16, R19, 0x4, R2 ;  /* 0x0000000413107825 */ /* 0x004fcc00078e0202 */
[----:B------:R-:W2:Y:S01]  /*0570*/  LDG.E R16, desc[UR4][R16.64] ;  /* 0x0000000410107981 */ /* 0x000ea2000c1e1900 */
[----:B------:R-:W-:Y:S01]  /*0580*/  BSSY.RECONVERGENT B2, `(.L_x_44) ;  /* 0x0000006000027945 */ /* 0x000fe20003800200 */
[----:B--2---:R-:W-:-:S13]  /*0590*/  ISETP.NE.AND P0, PT, R16, RZ, PT ;  /* 0x000000ff1000720c */ /* 0x004fda0003f05270 */
[----:B------:R-:W-:Y:S05]  /*05a0*/  @P0 BRA `(.L_x_45) ;  /* 0x00000000000c0947 */ /* 0x000fea0003800000 */
[----:B-1----:R-:W-:-:S04]  /*05b0*/  IMAD.WIDE R16, R19, 0x4, R8 ;  /* 0x0000000413107825 */ /* 0x002fc800078e0208 */
[----:B------:R-:W-:-:S05]  /*05c0*/  IMAD.MOV.U32 R19, RZ, RZ, -0x1 ;  /* 0xffffffffff137424 */ /* 0x000fca00078e00ff */
[----:B------:R0:W-:Y:S02]  /*05d0*/  REDG.E.ADD.STRONG.GPU desc[UR4][R16.64], R19 ;  /* 0x000000131000798e */ /* 0x0001e4000c12e104 */
.L_x_45:
[----:B------:R-:W-:Y:S05]  /*05e0*/  BSYNC.RECONVERGENT B2 ;  /* 0x0000000000027941 */ /* 0x000fea0003800200 */
.L_x_44:
[----:B0-----:R-:W2:Y:S02]  /*05f0*/  LDG.E R19, desc[UR4][R12.64+-0x18] ;  /* 0xffffe8040c137981 */ /* 0x001ea4000c1e1900 */
        /* <DEDUP_REMOVED lines=8> */
.L_x_47:
[----:B------:R-:W-:Y:S05]  /*0680*/  BSYNC.RECONVERGENT B2 ;  /* 0x0000000000027941 */ /* 0x000fea0003800200 */
.L_x_46:
        /* <DEDUP_REMOVED lines=9> */
.L_x_49:
[----:B------:R-:W-:Y:S05]  /*0720*/  BSYNC.RECONVERGENT B2 ;  /* 0x0000000000027941 */ /* 0x000fea0003800200 */
.L_x_48:
        /* <DEDUP_REMOVED lines=9> */
.L_x_51:
[----:B------:R-:W-:Y:S05]  /*07c0*/  BSYNC.RECONVERGENT B2 ;  /* 0x0000000000027941 */ /* 0x000fea0003800200 */
.L_x_50:
        /* <DEDUP_REMOVED lines=9> */
.L_x_53:
[----:B------:R-:W-:Y:S05]  /*0860*/  BSYNC.RECONVERGENT B2 ;  /* 0x0000000000027941 */ /* 0x000fea0003800200 */
.L_x_52:
        /* <DEDUP_REMOVED lines=9> */
.L_x_55:
[----:B------:R-:W-:Y:S05]  /*0900*/  BSYNC.RECONVERGENT B2 ;  /* 0x0000000000027941 */ /* 0x000fea0003800200 */
.L_x_54:
        /* <DEDUP_REMOVED lines=9> */
.L_x_57:
[----:B------:R-:W-:Y:S05]  /*09a0*/  BSYNC.RECONVERGENT B2 ;  /* 0x0000000000027941 */ /* 0x000fea0003800200 */
.L_x_56:
        /* <DEDUP_REMOVED lines=9> */
.L_x_59:
[----:B------:R-:W-:Y:S05]  /*0a40*/  BSYNC.RECONVERGENT B2 ;  /* 0x0000000000027941 */ /* 0x000fea0003800200 */
.L_x_58:
        /* <DEDUP_REMOVED lines=9> */
.L_x_61:
[----:B------:R-:W-:Y:S05]  /*0ae0*/  BSYNC.RECONVERGENT B2 ;  /* 0x0000000000027941 */ /* 0x000fea0003800200 */
.L_x_60:
        /* <DEDUP_REMOVED lines=9> */
.L_x_63:
[----:B------:R-:W-:Y:S05]  /*0b80*/  BSYNC.RECONVERGENT B2 ;  /* 0x0000000000027941 */ /* 0x000fea0003800200 */
.L_x_62:
        /* <DEDUP_REMOVED lines=9> */
.L_x_65:
[----:B------:R-:W-:Y:S05]  /*0c20*/  BSYNC.RECONVERGENT B2 ;  /* 0x0000000000027941 */ /* 0x000fea0003800200 */
.L_x_64:
        /* <DEDUP_REMOVED lines=9> */
.L_x_67:
[----:B------:R-:W-:Y:S05]  /*0cc0*/  BSYNC.RECONVERGENT B2 ;  /* 0x0000000000027941 */ /* 0x000fea0003800200 */
.L_x_66:
        /* <DEDUP_REMOVED lines=9> */
.L_x_69:
[----:B------:R-:W-:Y:S05]  /*0d60*/  BSYNC.RECONVERGENT B2 ;  /* 0x0000000000027941 */ /* 0x000fea0003800200 */
.L_x_68:
        /* <DEDUP_REMOVED lines=9> */
.L_x_71:
[----:B------:R-:W-:Y:S05]  /*0e00*/  BSYNC.RECONVERGENT B2 ;  /* 0x0000000000027941 */ /* 0x000fea0003800200 */
.L_x_70:
[----:B------:R-:W0:Y:S02]  /*0e10*/  LDG.E R13, desc[UR4][R12.64+0x1c] ;  /* 0x00001c040c0d7981 */ /* 0x000e24000c1e1900 */
[----:B0-----:R-:W-:-:S06]  /*0e20*/  IMAD.WIDE R16, R13, 0x4, R2 ;  /* 0x000000040d107825 */ /* 0x001fcc00078e0202 */
[----:B------:R-:W2:Y:S01]  /*0e30*/  LDG.E R16, desc[UR4][R16.64] ;  /* 0x0000000410107981 */ /* 0x000ea2000c1e1900 */
[----:B------:R-:W-:Y:S01]  /*0e40*/  IADD3 R14, PT, PT, R14, 0x10, RZ ;  /* 0x000000100e0e7810 */ /* 0x000fe20007ffe0ff */
[----:B------:R-:W-:Y:S03]  /*0e50*/  BSSY.RECONVERGENT B2, `(.L_x_72) ;  /* 0x0000007000027945 */ /* 0x000fe60003800200 */
[----:B------:R-:W-:Y:S02]  /*0e60*/  ISETP.NE.AND P1, PT, R14, RZ, PT ;  /* 0x000000ff0e00720c */ /* 0x000fe40003f25270 */
[----:B--2---:R-:W-:-:S13]  /*0e70*/  ISETP.NE.AND P0, PT, R16, RZ, PT ;  /* 0x000000ff1000720c */ /* 0x004fda0003f05270 */
[----:B------:R-:W-:Y:S05]  /*0e80*/  @P0 BRA `(.L_x_73) ;  /* 0x00000000000c0947 */ /* 0x000fea0003800000 */
[----:B-1----:R-:W-:-:S04]  /*0e90*/  IMAD.WIDE R12, R13, 0x4, R8 ;  /* 0x000000040d0c7825 */ /* 0x002fc800078e0208 */
[----:B------:R-:W-:-:S05]  /*0ea0*/  IMAD.MOV.U32 R17, RZ, RZ, -0x1 ;  /* 0xffffffffff117424 */ /* 0x000fca00078e00ff */
[----:B------:R0:W-:Y:S02]  /*0eb0*/  REDG.E.ADD.STRONG.GPU desc[UR4][R12.64], R17 ;  /* 0x000000110c00798e */ /* 0x0001e4000c12e104 */
.L_x_73:
[----:B------:R-:W-:Y:S05]  /*0ec0*/  BSYNC.RECONVERGENT B2 ;  /* 0x0000000000027941 */ /* 0x000fea0003800200 */
.L_x_72:
[----:B------:R-:W-:Y:S01]  /*0ed0*/  IADD3 R0, PT, PT, R0, 0x10, RZ ;  /* 0x0000001000007810 */ /* 0x000fe20007ffe0ff */
[----:B------:R-:W-:Y:S06]  /*0ee0*/  @P1 BRA `(.L_x_74) ;  /* 0xfffffff400641947 */ /* 0x000fec000383ffff */
.L_x_41:
[----:B------:R-:W-:Y:S05]  /*0ef0*/  BSYNC.RECONVERGENT B1 ;  /* 0x0000000000017941 */ /* 0x000fea0003800200 */
.L_x_40:
[----:B------:R-:W-:-:S13]  /*0f00*/  ISETP.NE.AND P0, PT, R15, RZ, PT ;  /* 0x000000ff0f00720c */ /* 0x000fda0003f05270 */
[----:B------:R-:W-:Y:S05]  /*0f10*/  @!P0 BRA `(.L_x_39) ;  /* 0x0000000800b48947 */ /* 0x000fea0003800000 */
[----:B------:R-:W-:Y:S01]  /*0f20*/  ISETP.GE.U32.AND P0, PT, R15, 0x8, PT ;  /* 0x000000080f00780c */ /* 0x000fe20003f06070 */
[----:B------:R-:W-:Y:S01]  /*0f30*/  BSSY.RECONVERGENT B1, `(.L_x_75) ;  /* 0x000005e000017945 */ /* 0x000fe20003800200 */
[----:B0-----:R-:W-:-:S11]  /*0f40*/  LOP3.LUT R12, R6, 0x7, RZ, 0xc0, !PT ;  /* 0x00000007060c7812 */ /* 0x001fd600078ec0ff */
[----:B------:R-:W-:Y:S05]  /*0f50*/  @!P0 BRA `(.L_x_76) ;  /* 0x00000004006c8947 */ /* 0x000fea0003800000 */
[----:B-1----:R-:W0:Y:S02]  /*0f60*/  LDC.64 R8, c[0x0][0x3a0] ;  /* 0x0000e800ff087b82 */ /* 0x002e240000000a00 */
[----:B0-----:R-:W-:-:S05]  /*0f70*/  IMAD.WIDE R8, R0, 0x4, R8 ;  /* 0x0000000400087825 */ /* 0x001fca00078e0208 */
[----:B------:R-:W2:Y:S02]  /*0f80*/  LDG.E R13, desc[UR4][R8.64] ;  /* 0x00000004080d7981 */ /* 0x000ea4000c1e1900 */
[----:B--2---:R-:W-:-:S06]  /*0f90*/  IMAD.WIDE R10, R13, 0x4, R2 ;  /* 0x000000040d0a7825 */ /* 0x004fcc00078e0202 */
[----:B------:R-:W2:Y:S01]  /*0fa0*/  LDG.E R10, desc[UR4][R10.64] ;  /* 0x000000040a0a7981 */ /* 0x000ea2000c1e1900 */
[----:B------:R-:W-:Y:S01]  /*0fb0*/  BSSY.RECONVERGENT B2, `(.L_x_77) ;  /* 0x0000007000027945 */ /* 0x000fe20003800200 */
[----:B--2---:R-:W-:-:S13]  /*0fc0*/  ISETP.NE.AND P0, PT, R10, RZ, PT ;  /* 0x000000ff0a00720c */ /* 0x004fda0003f05270 */
[----:B------:R-:W-:Y:S05]  /*0fd0*/  @P0 BRA `(.L_x_78) ;  /* 0x0000000000100947 */ /* 0x000fea0003800000 */
[----:B------:R-:W0:Y:S01]  /*0fe0*/  LDC.64 R10, c[0x0][0x3a8] ;  /* 0x0000ea00ff0a7b82 */ /* 0x000e220000000a00 */
[----:B------:R-:W-:Y:S01]  /*0ff0*/  MOV R15, 0xffffffff ;  /* 0xffffffff000f7802 */ /* 0x000fe20000000f00 */
[----:B0-----:R-:W-:-:S05]  /*1000*/  IMAD.WIDE R10, R13, 0x4, R10 ;  /* 0x000000040d0a7825 */ /* 0x001fca00078e020a */
[----:B------:R0:W-:Y:S02]  /*1010*/  REDG.E.ADD.STRONG.GPU desc[UR4][R10.64], R15 ;  /* 0x0000000f0a00798e */ /* 0x0001e4000c12e104 */
.L_x_78:
[----:B------:R-:W-:Y:S05]  /*1020*/  BSYNC.RECONVERGENT B2 ;  /* 0x0000000000027941 */ /* 0x000fea0003800200 */
.L_x_77:
[----:B------:R-:W0:Y:S02]  /*1030*/  LDG.E R13, desc[UR4][R8.64+0x4] ;  /* 0x00000404080d7981 */ /* 0x000e24000c1e1900 */
[----:B0-----:R-:W-:-:S06]  /*1040*/  IMAD.WIDE R10, R13, 0x4, R2 ;  /* 0x000000040d0a7825 */ /* 0x001fcc00078e0202 */
[----:B------:R-:W2:Y:S01]  /*1050*/  LDG.E R10, desc[UR4][R10.64] ;  /* 0x000000040a0a7981 */ /* 0x000ea2000c1e1900 */
[----:B------:R-:W-:Y:S01]  /*1060*/  BSSY.RECONVERGENT B2, `(.L_x_79) ;  /* 0x0000007000027945 */ /* 0x000fe20003800200 */
[----:B--2---:R-:W-:-:S13]  /*1070*/  ISETP.NE.AND P0, PT, R10, RZ, PT ;  /* 0x000000ff0a00720c */ /* 0x004fda0003f05270 */
[----:B------:R-:W-:Y:S05]  /*1080*/  @P0 BRA `(.L_x_80) ;  /* 0x0000000000100947 */ /* 0x000fea0003800000 */
[----:B------:R-:W0:Y:S01]  /*1090*/  LDC.64 R10, c[0x0][0x3a8] ;  /* 0x0000ea00ff0a7b82 */ /* 0x000e220000000a00 */
[----:B------:R-:W-:Y:S02]  /*10a0*/  IMAD.MOV.U32 R15, RZ, RZ, -0x1 ;  /* 0xffffffffff0f7424 */ /* 0x000fe400078e00ff */
[----:B0-----:R-:W-:-:S05]  /*10b0*/  IMAD.WIDE R10, R13, 0x4, R10 ;  /* 0x000000040d0a7825 */ /* 0x001fca00078e020a */
[----:B------:R0:W-:Y:S02]  /*10c0*/  REDG.E.ADD.STRONG.GPU desc[UR4][R10.64], R15 ;  /* 0x0000000f0a00798e */ /* 0x0001e4000c12e104 */
.L_x_80:
[----:B------:R-:W-:Y:S05]  /*10d0*/  BSYNC.RECONVERGENT B2 ;  /* 0x0000000000027941 */ /* 0x000fea0003800200 */
.L_x_79:
[----:B------:R-:W0:Y:S02]  /*10e0*/  LDG.E R13, desc[UR4][R8.64+0x8] ;  /* 0x00000804080d7981 */ /* 0x000e24000c1e1900 */
[----:B0-----:R-:W-:-:S06]  /*10f0*/  IMAD.WIDE R10, R13, 0x4, R2 ;  /* 0x000000040d0a7825 */ /* 0x001fcc00078e0202 */
        /* <DEDUP_REMOVED lines=8> */
.L_x_82:
[----:B------:R-:W-:Y:S05]  /*1180*/  BSYNC.RECONVERGENT B2 ;  /* 0x0000000000027941 */ /* 0x000fea0003800200 */
.L_x_81:
        /* <DEDUP_REMOVED lines=10> */
.L_x_84:
[----:B------:R-:W-:Y:S05]  /*1230*/  BSYNC.RECONVERGENT B2 ;  /* 0x0000000000027941 */ /* 0x000fea0003800200 */
.L_x_83:
        /* <DEDUP_REMOVED lines=10> */
.L_x_86:
[----:B------:R-:W-:Y:S05]  /*12e0*/  BSYNC.RECONVERGENT B2 ;  /* 0x0000000000027941 */ /* 0x000fea0003800200 */
.L_x_85:
        /* <DEDUP_REMOVED lines=10> */
.L_x_88:
[----:B------:R-:W-:Y:S05]  /*1390*/  BSYNC.RECONVERGENT B2 ;  /* 0x0000000000027941 */ /* 0x000fea0003800200 */
.L_x_87:
        /* <DEDUP_REMOVED lines=10> */
.L_x_90:
[----:B------:R-:W-:Y:S05]  /*1440*/  BSYNC.RECONVERGENT B2 ;  /* 0x0000000000027941 */ /* 0x000fea0003800200 */
.L_x_89:
        /* <DEDUP_REMOVED lines=10> */
.L_x_92:
[----:B------:R-:W-:Y:S05]  /*14f0*/  BSYNC.RECONVERGENT B2 ;  /* 0x0000000000027941 */ /* 0x000fea0003800200 */
.L_x_91:
[----:B------:R-:W-:-:S07]  /*1500*/  IADD3 R0, PT, PT, R0, 0x8, RZ ;  /* 0x0000000800007810 */ /* 0x000fce0007ffe0ff */
.L_x_76:
[----:B------:R-:W-:Y:S05]  /*1510*/  BSYNC.RECONVERGENT B1 ;  /* 0x0000000000017941 */ /* 0x000fea0003800200 */
.L_x_75:
[----:B------:R-:W-:-:S13]  /*1520*/  ISETP.NE.AND P0, PT, R12, RZ, PT ;  /* 0x000000ff0c00720c */ /* 0x000fda0003f05270 */
[----:B------:R-:W-:Y:S05]  /*1530*/  @!P0 BRA `(.L_x_39) ;  /* 0x00000004002c8947 */ /* 0x000fea0003800000 */
[----:B------:R-:W-:Y:S01]  /*1540*/  ISETP.GE.U32.AND P0, PT, R12, 0x4, PT ;  /* 0x000000040c00780c */ /* 0x000fe20003f06070 */
[----:B------:R-:W-:Y:S01]  /*1550*/  BSSY.RECONVERGENT B1, `(.L_x_93) ;  /* 0x0000032000017945 */ /* 0x000fe20003800200 */
[----:B------:R-:W-:-:S11]  /*1560*/  LOP3.LUT R6, R6, 0x3, RZ, 0xc0, !PT ;  /* 0x0000000306067812 */ /* 0x000fd600078ec0ff */
[----:B------:R-:W-:Y:S05]  /*1570*/  @!P0 BRA `(.L_x_94) ;  /* 0x0000000000bc8947 */ /* 0x000fea0003800000 */
[----:B01----:R-:W0:Y:S02]  /*1580*/  LDC.64 R8, c[0x0][0x3a0] ;  /* 0x0000e800ff087b82 */ /* 0x003e240000000a00 */
        /* <DEDUP_REMOVED lines=11> */
.L_x_96:
[----:B------:R-:W-:Y:S05]  /*1640*/  BSYNC.RECONVERGENT B2 ;  /* 0x0000000000027941 */ /* 0x000fea0003800200 */
.L_x_95:
        /* <DEDUP_REMOVED lines=10> */
.L_x_98:
[----:B------:R-:W-:Y:S05]  /*16f0*/  BSYNC.RECONVERGENT B2 ;  /* 0x0000000000027941 */ /* 0x000fea0003800200 */
.L_x_97:
        /* <DEDUP_REMOVED lines=10> */
.L_x_100:
[----:B------:R-:W-:Y:S05]  /*17a0*/  BSYNC.RECONVERGENT B2 ;  /* 0x0000000000027941 */ /* 0x000fea0003800200 */
.L_x_99:
        /* <DEDUP_REMOVED lines=10> */
.L_x_102:
[----:B------:R-:W-:Y:S05]  /*1850*/  BSYNC.RECONVERGENT B2 ;  /* 0x0000000000027941 */ /* 0x000fea0003800200 */
.L_x_101:
[----:B------:R-:W-:-:S07]  /*1860*/  VIADD R0, R0, 0x4 ;  /* 0x0000000400007836 */ /* 0x000fce0000000000 */
.L_x_94:
[----:B------:R-:W-:Y:S05]  /*1870*/  BSYNC.RECONVERGENT B1 ;  /* 0x0000000000017941 */ /* 0x000fea0003800200 */
.L_x_93:
[----:B------:R-:W-:-:S13]  /*1880*/  ISETP.NE.AND P0, PT, R6, RZ, PT ;  /* 0x000000ff0600720c */ /* 0x000fda0003f05270 */
[----:B------:R-:W-:Y:S05]  /*1890*/  @!P0 BRA `(.L_x_39) ;  /* 0x0000000000548947 */ /* 0x000fea0003800000 */
[----:B------:R-:W2:Y:S01]  /*18a0*/  LDC.64 R14, c[0x0][0x3a8] ;  /* 0x0000ea00ff0e7b82 */ /* 0x000ea20000000a00 */
[----:B------:R-:W-:-:S07]  /*18b0*/  IADD3 R6, PT, PT, -R6, RZ, RZ ;  /* 0x000000ff06067210 */ /* 0x000fce0007ffe1ff */
[----:B------:R-:W3:Y:S02]  /*18c0*/  LDC.64 R12, c[0x0][0x3a0] ;  /* 0x0000e800ff0c7b82 */ /* 0x000ee40000000a00 */
.L_x_105:
[----:B01-3--:R-:W-:Y:S01]  /*18d0*/  IMAD.WIDE R8, R0, 0x4, R12 ;  /* 0x0000000400087825 */ /* 0x00bfe200078e020c */
[----:B------:R-:W0:Y:S05]  /*18e0*/  LDCU.64 UR8, c[0x0][0x3b8] ;  /* 0x00007700ff0877ac */ /* 0x000e2a0008000a00 */
[----:B------:R-:W3:Y:S01]  /*18f0*/  LDG.E R9, desc[UR4][R8.64] ;  /* 0x0000000408097981 */ /* 0x000ee2000c1e1900 */
[----:B0-----:R-:W-:Y:S01]  /*1900*/  MOV R2, UR8 ;  /* 0x0000000800027c02 */ /* 0x001fe20008000f00 */
[----:B------:R-:W-:-:S04]  /*1910*/  IMAD.U32 R3, RZ, RZ, UR9 ;  /* 0x00000009ff037e24 */ /* 0x000fc8000f8e00ff */
[----:B---3--:R-:W-:-:S06]  /*1920*/  IMAD.WIDE R10, R9, 0x4, R2 ;  /* 0x00000004090a7825 */ /* 0x008fcc00078e0202 */
[----:B------:R-:W3:Y:S01]  /*1930*/  LDG.E R10, desc[UR4][R10.64] ;  /* 0x000000040a0a7981 */ /* 0x000ee2000c1e1900 */
[----:B------:R-:W-:Y:S01]  /*1940*/  IADD3 R6, PT, PT, R6, 0x1, RZ ;  /* 0x0000000106067810 */ /* 0x000fe20007ffe0ff */
[----:B------:R-:W-:Y:S03]  /*1950*/  BSSY.RECONVERGENT B1, `(.L_x_103) ;  /* 0x0000007000017945 */ /* 0x000fe60003800200 */
[----:B------:R-:W-:Y:S02]  /*1960*/  ISETP.NE.AND P1, PT, R6, RZ, PT ;  /* 0x000000ff0600720c */ /* 0x000fe40003f25270 */
[----:B---3--:R-:W-:-:S13]  /*1970*/  ISETP.NE.AND P0, PT, R10, RZ, PT ;  /* 0x000000ff0a00720c */ /* 0x008fda0003f05270 */
[----:B------:R-:W-:Y:S05]  /*1980*/  @P0 BRA `(.L_x_104) ;  /* 0x00000000000c0947 */ /* 0x000fea0003800000 */
[----:B--2---:R-:W-:Y:S01]  /*1990*/  IMAD.WIDE R8, R9, 0x4, R14 ;  /* 0x0000000409087825 */ /* 0x004fe200078e020e */
[----:B------:R-:W-:-:S05]  /*19a0*/  MOV R11, 0xffffffff ;  /* 0xffffffff000b7802 */ /* 0x000fca0000000f00 */
[----:B------:R0:W-:Y:S02]  /*19b0*/  REDG.E.ADD.STRONG.GPU desc[UR4][R8.64], R11 ;  /* 0x0000000b0800798e */ /* 0x0001e4000c12e104 */
.L_x_104:
[----:B------:R-:W-:Y:S05]  /*19c0*/  BSYNC.RECONVERGENT B1 ;  /* 0x0000000000017941 */ /* 0x000fea0003800200 */
.L_x_103:
[----:B------:R-:W-:Y:S01]  /*19d0*/  VIADD R0, R0, 0x1 ;  /* 0x0000000100007836 */ /* 0x000fe20000000000 */
[----:B------:R-:W-:Y:S06]  /*19e0*/  @P1 BRA `(.L_x_105) ;  /* 0xfffffffc00b81947 */ /* 0x000fec000383ffff */
.L_x_39:
[----:B------:R-:W-:Y:S05]  /*19f0*/  BSYNC.RECONVERGENT B0 ;  /* 0x0000000000007941 */ /* 0x000fea0003800200 */
.L_x_38:
[----:B------:R-:W3:Y:S02]  /*1a00*/  LDG.E R4, desc[UR4][R4.64] ;  /* 0x0000000404047981 */ /* 0x000ee4000c1e1900 */
[----:B---3--:R-:W-:-:S13]  /*1a10*/  ISETP.NE.AND P0, PT, R4, RZ, PT ;  /* 0x000000ff0400720c */ /* 0x008fda0003f05270 */
[----:B------:R-:W-:Y:S05]  /*1a20*/  @P0 EXIT ;  /* 0x000000000000094d */ /* 0x000fea0003800000 */
[----:B------:R-:W3:Y:S02]  /*1a30*/  LDC.64 R4, c[0x0][0x388] ;  /* 0x0000e200ff047b82 */ /* 0x000ee40000000a00 */
[----:B---3--:R-:W-:-:S05]  /*1a40*/  IMAD.WIDE R4, R7, 0x4, R4 ;  /* 0x0000000407047825 */ /* 0x008fca00078e0204 */
[----:B------:R-:W3:Y:S04]  /*1a50*/  LDG.E R0, desc[UR4][R4.64] ;  /* 0x0000000404007981 */ /* 0x000ee8000c1e1900 */
[----:B------:R-:W3:Y:S02]  /*1a60*/  LDG.E R7, desc[UR4][R4.64+0x4] ;  /* 0x0000040404077981 */ /* 0x000ee4000c1e1900 */
[----:B---3--:R-:W-:-:S13]  /*1a70*/  ISETP.GE.AND P0, PT, R0, R7, PT ;  /* 0x000000070000720c */ /* 0x008fda0003f06270 */
[----:B------:R-:W-:Y:S05]  /*1a80*/  @P0 EXIT ;  /* 0x000000000000094d */ /* 0x000fea0003800000 */
[CC--:B------:R-:W-:Y:S01]  /*1a90*/  IADD3 R4, PT, PT, -R7.reuse, R0.reuse, RZ ;  /* 0x0000000007047210 */ /* 0x0c0fe20007ffe1ff */
[----:B------:R-:W3:Y:S01]  /*1aa0*/  LDCU.64 UR6, c[0x0][0x3b8] ;  /* 0x00007700ff0677ac */ /* 0x000ee20008000a00 */
[----:B------:R-:W-:Y:S01]  /*1ab0*/  IADD3 R10, PT, PT, R7, -R0, RZ ;  /* 0x80000000070a7210 */ /* 0x000fe20007ffe0ff */
[----:B------:R-:W-:Y:S01]  /*1ac0*/  BSSY.RECONVERGENT B0, `(.L_x_106) ;  /* 0x00000b1000007945 */ /* 0x000fe20003800200 */
[----:B------:R-:W-:Y:S02]  /*1ad0*/  ISETP.GT.U32.AND P0, PT, R4, -0x10, PT ;  /* 0xfffffff00400780c */ /* 0x000fe40003f04070 */
[----:B--2---:R-:W-:-:S11]  /*1ae0*/  LOP3.LUT R14, R10, 0xf, RZ, 0xc0, !PT ;  /* 0x0000000f0a0e7812 */ /* 0x004fd600078ec0ff */
[----:B------:R-:W-:Y:S05]  /*1af0*/  @P0 BRA `(.L_x_107) ;  /* 0x0000000800b40947 */ /* 0x000fea0003800000 */
[----:B------:R-:W2:Y:S01]  /*1b00*/  LDC.64 R6, c[0x0][0x390] ;  /* 0x0000e400ff067b82 */ /* 0x000ea20000000a00 */
[----:B0-----:R-:W-:-:S05]  /*1b10*/  LOP3.LUT R11, R10, 0xfffffff0, RZ, 0xc0, !PT ;  /* 0xfffffff00a0b7812 */ /* 0x001fca00078ec0ff */
[----:B------:R-:W-:Y:S02]  /*1b20*/  IMAD.MOV R11, RZ, RZ, -R11 ;  /* 0x000000ffff0b7224 */ /* 0x000fe400078e0a0b */
[----:B------:R-:W0:Y:S01]  /*1b30*/  LDC.64 R4, c[0x0][0x3b0] ;  /* 0x0000ec00ff047b82 */ /* 0x000e220000000a00 */
[----:B--2---:R-:W-:-:S04]  /*1b40*/  IADD3 R6, P0, PT, R6, 0x20, RZ ;  /* 0x0000002006067810 */ /* 0x004fc80007f1e0ff */
[----:B------:R-:W-:-:S09]  /*1b50*/  IADD3.X R7, PT, PT, RZ, R7, RZ, P0, !PT ;  /* 0x00000007ff077210 */ /* 0x000fd200007fe4ff */
.L_x_140:
[----:B-1----:R-:W-:-:S05]  /*1b60*/  IMAD.WIDE R8, R0, 0x4, R6 ;  /* 0x0000000400087825 */ /* 0x002fca00078e0206 */
[----:B------:R-:W2:Y:S01]  /*1b70*/  LDG.E R15, desc[UR4][R8.64+-0x20] ;  /* 0xffffe004080f7981 */ /* 0x000ea2000c1e1900 */
[----:B---3--:R-:W-:Y:S01]  /*1b80*/  MOV R2, UR6 ;  /* 0x0000000600027c02 */ /* 0x008fe20008000f00 */
[----:B------:R-:W-:-:S04]  /*1b90*/  IMAD.U32 R3, RZ, RZ, UR7 ;  /* 0x00000007ff037e24 */ /* 0x000fc8000f8e00ff */
[----:B--2---:R-:W-:-:S06]  /*1ba0*/  IMAD.WIDE R12, R15, 0x4, R2 ;  /* 0x000000040f0c7825 */ /* 0x004fcc00078e0202 */
[----:B------:R-:W2:Y:S01]  /*1bb0*/  LDG.E R12, desc[UR4][R12.64] ;  /* 0x000000040c0c7981 */ /* 0x000ea2000c1e1900 */
[----:B------:R-:W-:Y:S01]  /*1bc0*/  BSSY.RECONVERGENT B1, `(.L_x_108) ;  /* 0x0000006000017945 */ /* 0x000fe20003800200 */
[----:B--2---:R-:W-:-:S13]  /*1bd0*/  ISETP.NE.AND P0, PT, R12, RZ, PT ;  /* 0x000000ff0c00720c */ /* 0x004fda0003f05270 */
[----:B------:R-:W-:Y:S05]  /*1be0*/  @P0 BRA `(.L_x_109) ;  /* 0x00000000000c0947 */ /* 0x000fea0003800000 */
[----:B0-----:R-:W-:Y:S01]  /*1bf0*/  IMAD.WIDE R12, R15, 0x4, R4 ;  /* 0x000000040f0c7825 */ /* 0x001fe200078e0204 */
[----:B------:R-:W-:-:S05]  /*1c00*/  MOV R15, 0xffffffff ;  /* 0xffffffff000f7802 */ /* 0x000fca0000000f00 */
[----:B------:R1:W-:Y:S02]  /*1c10*/  REDG.E.ADD.STRONG.GPU desc[UR4][R12.64], R15 ;  /* 0x0000000f0c00798e */ /* 0x0003e4000c12e104 */
.L_x_109:
[----:B------:R-:W-:Y:S05]  /*1c20*/  BSYNC.RECONVERGENT B1 ;  /* 0x0000000000017941 */ /* 0x000fea0003800200 */
.L_x_108:
[----:B-1----:R-:W2:Y:S02]  /*1c30*/  LDG.E R15, desc[UR4][R8.64+-0x1c] ;  /* 0xffffe404080f7981 */ /* 0x002ea4000c1e1900 */
        /* <DEDUP_REMOVED lines=8> */
.L_x_111:
[----:B------:R-:W-:Y:S05]  /*1cc0*/  BSYNC.RECONVERGENT B1 ;  /* 0x0000000000017941 */ /* 0x000fea0003800200 */
.L_x_110:
[----:B-1----:R-:W2:Y:S02]  /*1cd0*/  LDG.E R15, desc[UR4][R8.64+-0x18] ;  /* 0xffffe804080f7981 */ /* 0x002ea4000c1e1900 */
[----:B--2---:R-:W-:-:S06]  /*1ce0*/  IMAD.WIDE R12, R15, 0x4, R2 ;  /* 0x000000040f0c7825 */ /* 0x004fcc00078e0202 */
[----:B------:R-:W2:Y:S01]  /*1cf0*/  LDG.E R12, desc[UR4][R12.64] ;  /* 0x000000040c0c7981 */ /* 0x000ea2000c1e1900 */
[----:B------:R-:W-:Y:S01]  /*1d00*/  BSSY.RECONVERGENT B1, `(.L_x_112) ;  /* 0x0000006000017945 */ /* 0x000fe20003800200 */
[----:B--2---:R-:W-:-:S13]  /*1d10*/  ISETP.NE.AND P0, PT, R12, RZ, PT ;  /* 0x000000ff0c00720c */ /* 0x004fda0003f05270 */
[----:B------:R-:W-:Y:S05]  /*1d20*/  @P0 BRA `(.L_x_113) ;  /* 0x00000000000c0947 */ /* 0x000fea0003800000 */
[----:B0-----:R-:W-:-:S04]  /*1d30*/  IMAD.WIDE R12, R15, 0x4, R4 ;  /* 0x000000040f0c7825 */ /* 0x001fc800078e0204 */
[----:B------:R-:W-:-:S05]  /*1d40*/  IMAD.MOV.U32 R15, RZ, RZ, -0x1 ;  /* 0xffffffffff0f7424 */ /* 0x000fca00078e00ff */
[----:B------:R1:W-:Y:S02]  /*1d50*/  REDG.E.ADD.STRONG.GPU desc[UR4][R12.64], R15 ;  /* 0x0000000f0c00798e */ /* 0x0003e4000c12e104 */
.L_x_113:
[----:B------:R-:W-:Y:S05]  /*1d60*/  BSYNC.RECONVERGENT B1 ;  /* 0x0000000000017941 */ /* 0x000fea0003800200 */
.L_x_112:
        /* <DEDUP_REMOVED lines=9> */
.L_x_115:
[----:B------:R-:W-:Y:S05]  /*1e00*/  BSYNC.RECONVERGENT B1 ;  /* 0x0000000000017941 */ /* 0x000fea0003800200 */
.L_x_114:
        /* <DEDUP_REMOVED lines=9> */
.L_x_117:
[----:B------:R-:W-:Y:S05]  /*1ea0*/  BSYNC.RECONVERGENT B1 ;  /* 0x0000000000017941 */ /* 0x000fea0003800200 */
.L_x_116:
        /* <DEDUP_REMOVED lines=9> */
.L_x_119:
[----:B------:R-:W-:Y:S05]  /*1f40*/  BSYNC.RECONVERGENT B1 ;  /* 0x0000000000017941 */ /* 0x000fea0003800200 */
.L_x_118:
        /* <DEDUP_REMOVED lines=9> */
.L_x_121:
[----:B------:R-:W-:Y:S05]  /*1fe0*/  BSYNC.RECONVERGENT B1 ;  /* 0x0000000000017941 */ /* 0x000fea0003800200 */
.L_x_120:
        /* <DEDUP_REMOVED lines=9> */
.L_x_123:
[----:B------:R-:W-:Y:S05]  /*2080*/  BSYNC.RECONVERGENT B1 ;  /* 0x0000000000017941 */ /* 0x000fea0003800200 */
.L_x_122:
        /* <DEDUP_REMOVED lines=9> */
.L_x_125:
[----:B------:R-:W-:Y:S05]  /*2120*/  BSYNC.RECONVERGENT B1 ;  /* 0x0000000000017941 */ /* 0x000fea0003800200 */
.L_x_124:
        /* <DEDUP_REMOVED lines=9> */
.L_x_127:
[----:B------:R-:W-:Y:S05]  /*21c0*/  BSYNC.RECONVERGENT B1 ;  /* 0x0000000000017941 */ /* 0x000fea0003800200 */
.L_x_126:
        /* <DEDUP_REMOVED lines=9> */
.L_x_129:
[----:B------:R-:W-:Y:S05]  /*2260*/  BSYNC.RECONVERGENT B1 ;  /* 0x0000000000017941 */ /* 0x000fea0003800200 */
.L_x_128:
        /* <DEDUP_REMOVED lines=9> */
.L_x_131:
[----:B------:R-:W-:Y:S05]  /*2300*/  BSYNC.RECONVERGENT B1 ;  /* 0x0000000000017941 */ /* 0x000fea0003800200 */
.L_x_130:
        /* <DEDUP_REMOVED lines=9> */
.L_x_133:
[----:B------:R-:W-:Y:S05]  /*23a0*/  BSYNC.RECONVERGENT B1 ;  /* 0x0000000000017941 */ /* 0x000fea0003800200 */
.L_x_132:
        /* <DEDUP_REMOVED lines=9> */
.L_x_135:
[----:B------:R-:W-:Y:S05]  /*2440*/  BSYNC.RECONVERGENT B1 ;  /* 0x0000000000017941 */ /* 0x000fea0003800200 */
.L_x_134:
        /* <DEDUP_REMOVED lines=9> */
.L_x_137:
[----:B------:R-:W-:Y:S05]  /*24e0*/  BSYNC.RECONVERGENT B1 ;  /* 0x0000000000017941 */ /* 0x000fea0003800200 */
.L_x_136:
        /* <DEDUP_REMOVED lines=9> */
[----:B------:R-:W-:-:S05]  /*2580*/  IMAD.MOV.U32 R13, RZ, RZ, -0x1 ;  /* 0xffffffffff0d7424 */ /* 0x000fca00078e00ff */
[----:B------:R1:W-:Y:S02]  /*2590*/  REDG.E.ADD.STRONG.GPU desc[UR4][R8.64], R13 ;  /* 0x0000000d0800798e */ /* 0x0003e4000c12e104 */
.L_x_139:
[----:B------:R-:W-:Y:S05]  /*25a0*/  BSYNC.RECONVERGENT B1 ;  /* 0x0000000000017941 */ /* 0x000fea0003800200 */
.L_x_138:
[----:B------:R-:W-:Y:S01]  /*25b0*/  IADD3 R0, PT, PT, R0, 0x10, RZ ;  /* 0x0000001000007810 */ /* 0x000fe20007ffe0ff */
[----:B------:R-:W-:Y:S06]  /*25c0*/  @P1 BRA `(.L_x_140) ;  /* 0xfffffff400641947 */ /* 0x000fec000383ffff */
.L_x_107:
[----:B---3--:R-:W-:Y:S05]  /*25d0*/  BSYNC.RECONVERGENT B0 ;  /* 0x0000000000007941 */ /* 0x008fea0003800200 */
.L_x_106:
[----:B------:R-:W-:-:S13]  /*25e0*/  ISETP.NE.AND P0, PT, R14, RZ, PT ;  /* 0x000000ff0e00720c */ /* 0x000fda0003f05270 */
[----:B------:R-:W-:Y:S05]  /*25f0*/  @!P0 EXIT ;  /* 0x000000000000894d */ /* 0x000fea0003800000 */
[----:B------:R-:W-:Y:S01]  /*2600*/  ISETP.GE.U32.AND P0, PT, R14, 0x8, PT ;  /* 0x000000080e00780c */ /* 0x000fe20003f06070 */
[----:B------:R-:W-:Y:S01]  /*2610*/  BSSY.RECONVERGENT B0, `(.L_x_141) ;  /* 0x000005e000007945 */ /* 0x000fe20003800200 */
[----:B01----:R-:W-:-:S11]  /*2620*/  LOP3.LUT R8, R10, 0x7, RZ, 0xc0, !PT ;  /* 0x000000070a087812 */ /* 0x003fd600078ec0ff */
[----:B------:R-:W-:Y:S05]  /*2630*/  @!P0 BRA `(.L_x_142) ;  /* 0x00000004006c8947 */ /* 0x000fea0003800000 */
[----:B------:R-:W0:Y:S02]  /*2640*/  LDC.64 R4, c[0x0][0x390] ;  /* 0x0000e400ff047b82 */ /* 0x000e240000000a00 */
        /* <DEDUP_REMOVED lines=11> */
.L_x_144:
[----:B------:R-:W-:Y:S05]  /*2700*/  BSYNC.RECONVERGENT B1 ;  /* 0x0000000000017941 */ /* 0x000fea0003800200 */
.L_x_143:
        /* <DEDUP_REMOVED lines=10> */
.L_x_146:
[----:B------:R-:W-:Y:S05]  /*27b0*/  BSYNC.RECONVERGENT B1 ;  /* 0x0000000000017941 */ /* 0x000fea0003800200 */
.L_x_145:
        /* <DEDUP_REMOVED lines=10> */
.L_x_148:
[----:B------:R-:W-:Y:S05]  /*2860*/  BSYNC.RECONVERGENT B1 ;  /* 0x0000000000017941 */ /* 0x000fea0003800200 */
.L_x_147:
        /* <DEDUP_REMOVED lines=10> */
.L_x_150:
[----:B------:R-:W-:Y:S05]  /*2910*/  BSYNC.RECONVERGENT B1 ;  /* 0x0000000000017941 */ /* 0x000fea0003800200 */
.L_x_149:
        /* <DEDUP_REMOVED lines=10> */
.L_x_152:
[----:B------:R-:W-:Y:S05]  /*29c0*/  BSYNC.RECONVERGENT B1 ;  /* 0x0000000000017941 */ /* 0x000fea0003800200 */
.L_x_151:
        /* <DEDUP_REMOVED lines=10> */
.L_x_154:
[----:B------:R-:W-:Y:S05]  /*2a70*/  BSYNC.RECONVERGENT B1 ;  /* 0x0000000000017941 */ /* 0x000fea0003800200 */
.L_x_153:
        /* <DEDUP_REMOVED lines=10> */
.L_x_156:
[----:B------:R-:W-:Y:S05]  /*2b20*/  BSYNC.RECONVERGENT B1 ;  /* 0x0000000000017941 */ /* 0x000fea0003800200 */
.L_x_155:
        /* <DEDUP_REMOVED lines=10> */
.L_x_158:
[----:B------:R-:W-:Y:S05]  /*2bd0*/  BSYNC.RECONVERGENT B1 ;  /* 0x0000000000017941 */ /* 0x000fea0003800200 */
.L_x_157:
[----:B------:R-:W-:-:S07]  /*2be0*/  IADD3 R0, PT, PT, R0, 0x8, RZ ;  /* 0x0000000800007810 */ /* 0x000fce0007ffe0ff */
.L_x_142:
[----:B------:R-:W-:Y:S05]  /*2bf0*/  BSYNC.RECONVERGENT B0 ;  /* 0x0000000000007941 */ /* 0x000fea0003800200 */
.L_x_141:
[----:B------:R-:W-:-:S13]  /*2c00*/  ISETP.NE.AND P0, PT, R8, RZ, PT ;  /* 0x000000ff0800720c */ /* 0x000fda0003f05270 */
[----:B------:R-:W-:Y:S05]  /*2c10*/  @!P0 EXIT ;  /* 0x000000000000894d */ /* 0x000fea0003800000 */
[----:B------:R-:W-:Y:S01]  /*2c20*/  ISETP.GE.U32.AND P0, PT, R8, 0x4, PT ;  /* 0x000000040800780c */ /* 0x000fe20003f06070 */
[----:B------:R-:W-:Y:S01]  /*2c30*/  BSSY.RECONVERGENT B0, `(.L_x_159) ;  /* 0x0000032000007945 */ /* 0x000fe20003800200 */
[----:B------:R-:W-:-:S11]  /*2c40*/  LOP3.LUT R10, R10, 0x3, RZ, 0xc0, !PT ;  /* 0x000000030a0a7812 */ /* 0x000fd600078ec0ff */
[----:B------:R-:W-:Y:S05]  /*2c50*/  @!P0 BRA `(.L_x_160) ;  /* 0x0000000000bc8947 */ /* 0x000fea0003800000 */
[----:B0-----:R-:W0:Y:S02]  /*2c60*/  LDC.64 R4, c[0x0][0x390] ;  /* 0x0000e400ff047b82 */ /* 0x001e240000000a00 */
        /* <DEDUP_REMOVED lines=11> */
.L_x_162:
[----:B------:R-:W-:Y:S05]  /*2d20*/  BSYNC.RECONVERGENT B1 ;  /* 0x0000000000017941 */ /* 0x000fea0003800200 */
.L_x_161:
        /* <DEDUP_REMOVED lines=10> */
.L_x_164:
[----:B------:R-:W-:Y:S05]  /*2dd0*/  BSYNC.RECONVERGENT B1 ;  /* 0x0000000000017941 */ /* 0x000fea0003800200 */
.L_x_163:
        /* <DEDUP_REMOVED lines=10> */
.L_x_166:
[----:B------:R-:W-:Y:S05]  /*2e80*/  BSYNC.RECONVERGENT B1 ;  /* 0x0000000000017941 */ /* 0x000fea0003800200 */
.L_x_165:
[----:B------:R-:W2:Y:S02]  /*2e90*/  LDG.E R5, desc[UR4][R4.64+0xc] ;  /* 0x00000c0404057981 */ /* 0x000ea4000c1e1900 */
[----:B--2---:R-:W-:-:S06]  /*2ea0*/  IMAD.WIDE R2, R5, 0x4, R2 ;  /* 0x0000000405027825 */ /* 0x004fcc00078e0202 */
[----:B------:R-:W2:Y:S01]  /*2eb0*/  LDG.E R2, desc[UR4][R2.64] ;  /* 0x0000000402027981 */ /* 0x000ea2000c1e1900 */
[----:B------:R-:W-:Y:S01]  /*2ec0*/  BSSY.RECONVERGENT B1, `(.L_x_167) ;  /* 0x0000007000017945 */ /* 0x000fe20003800200 */
[----:B--2---:R-:W-:-:S13]  /*2ed0*/  ISETP.NE.AND P0, PT, R2, RZ, PT ;  /* 0x000000ff0200720c */ /* 0x004fda0003f05270 */
[----:B------:R-:W-:Y:S05]  /*2ee0*/  @P0 BRA `(.L_x_168) ;  /* 0x0000000000100947 */ /* 0x000fea0003800000 */
[----:B------:R-:W1:Y:S01]  /*2ef0*/  LDC.64 R2, c[0x0][0x3b0] ;  /* 0x0000ec00ff027b82 */ /* 0x000e620000000a00 */
[----:B0-----:R-:W-:Y:S01]  /*2f00*/  MOV R7, 0xffffffff ;  /* 0xffffffff00077802 */ /* 0x001fe20000000f00 */
[----:B-1----:R-:W-:-:S05]  /*2f10*/  IMAD.WIDE R2, R5, 0x4, R2 ;  /* 0x0000000405027825 */ /* 0x002fca00078e0202 */
[----:B------:R1:W-:Y:S02]  /*2f20*/  REDG.E.ADD.STRONG.GPU desc[UR4][R2.64], R7 ;  /* 0x000000070200798e */ /* 0x0003e4000c12e104 */
.L_x_168:
[----:B------:R-:W-:Y:S05]  /*2f30*/  BSYNC.RECONVERGENT B1 ;  /* 0x0000000000017941 */ /* 0x000fea0003800200 */
.L_x_167:
[----:B------:R-:W-:-:S07]  /*2f40*/  IADD3 R0, PT, PT, R0, 0x4, RZ ;  /* 0x0000000400007810 */ /* 0x000fce0007ffe0ff */
.L_x_160:
[----:B------:R-:W-:Y:S05]  /*2f50*/  BSYNC.RECONVERGENT B0 ;  /* 0x0000000000007941 */ /* 0x000fea0003800200 */
.L_x_159:
[----:B------:R-:W-:-:S13]  /*2f60*/  ISETP.NE.AND P0, PT, R10, RZ, PT ;  /* 0x000000ff0a00720c */ /* 0x000fda0003f05270 */
[----:B------:R-:W-:Y:S05]  /*2f70*/  @!P0 EXIT ;  /* 0x000000000000894d */ /* 0x000fea0003800000 */
[----:B------:R-:W2:Y:S01]  /*2f80*/  LDC.64 R12, c[0x0][0x3b0] ;  /* 0x0000ec00ff0c7b82 */ /* 0x000ea20000000a00 */
[----:B------:R-:W-:-:S07]  /*2f90*/  IMAD.MOV R10, RZ, RZ, -R10 ;  /* 0x000000ffff0a7224 */ /* 0x000fce00078e0a0a */
[----:B------:R-:W3:Y:S08]  /*2fa0*/  LDC.64 R8, c[0x0][0x3b8] ;  /* 0x0000ee00ff087b82 */ /* 0x000ef00000000a00 */
[----:B01----:R-:W0:Y:S02]  /*2fb0*/  LDC.64 R6, c[0x0][0x390] ;  /* 0x0000e400ff067b82 */ /* 0x003e240000000a00 */
.L_x_171:
[----:B0-----:R-:W-:-:S06]  /*2fc0*/  IMAD.WIDE R2, R0, 0x4, R6 ;  /* 0x0000000400027825 */ /* 0x001fcc00078e0206 */
[----:B------:R-:W3:Y:S02]  /*2fd0*/  LDG.E R3, desc[UR4][R2.64] ;  /* 0x0000000402037981 */ /* 0x000ee4000c1e1900 */
        /* <DEDUP_REMOVED lines=10> */
.L_x_170:
[----:B------:R-:W-:Y:S05]  /*3080*/  BSYNC.RECONVERGENT B0 ;  /* 0x0000000000007941 */ /* 0x000fea0003800200 */
.L_x_169:
[----:B------:R-:W-:Y:S01]  /*3090*/  IADD3 R0, PT, PT, R0, 0x1, RZ ;  /* 0x0000000100007810 */ /* 0x000fe20007ffe0ff */
[----:B------:R-:W-:Y:S06]  /*30a0*/  @P1 BRA `(.L_x_171) ;  /* 0xfffffffc00c41947 */ /* 0x000fec000383ffff */
[----:B------:R-:W-:Y:S05]  /*30b0*/  EXIT ;  /* 0x000000000000794d */ /* 0x000fea0003800000 */
.L_x_172:
        /* <DEDUP_REMOVED lines=12> */
.L_x_178:


//--------------------- .text._Z20computeDegreesKerneliPKiS0_S0_S0_PiS1_ --------------------------
	.section	.text._Z20computeDegreesKerneliPKiS0_S0_S0_PiS1_,"ax",@progbits
	.align	128
        .global         _Z20computeDegreesKerneliPKiS0_S0_S0_PiS1_
        .type           _Z20computeDegreesKerneliPKiS0_S0_S0_PiS1_,@function
        .size           _Z20computeDegreesKerneliPKiS0_S0_S0_PiS1_,(.L_x_179 - _Z20computeDegreesKerneliPKiS0_S0_S0_PiS1_)
        .other          _Z20computeDegreesKerneliPKiS0_S0_S0_PiS1_,@"STO_CUDA_ENTRY STV_DEFAULT"
_Z20computeDegreesKerneliPKiS0_S0_S0_PiS1_:
.text._Z20computeDegreesKerneliPKiS0_S0_S0_PiS1_:
        /* <DEDUP_REMOVED lines=9> */
[----:B------:R-:W1:Y:S07]  /*0090*/  LDCU.64 UR4, c[0x0][0x358] ;  /* 0x00006b00ff0477ac */ /* 0x000e6e0008000a00 */
[----:B------:R-:W2:Y:S08]  /*00a0*/  LDC.64 R4, c[0x0][0x3a8] ;  /* 0x0000ea00ff047b82 */ /* 0x000eb00000000a00 */
[----:B------:R-:W3:Y:S01]  /*00b0*/  LDC.64 R6, c[0x0][0x398] ;  /* 0x0000e600ff067b82 */ /* 0x000ee20000000a00 */
[----:B0-----:R-:W-:-:S05]  /*00c0*/  IMAD.WIDE R2, R11, 0x4, R2 ;  /* 0x000000040b027825 */ /* 0x001fca00078e0202 */
[----:B-1----:R-:W4:Y:S04]  /*00d0*/  LDG.E R0, desc[UR4][R2.64+0x4] ;  /* 0x0000040402007981 */ /* 0x002f28000c1e1900 */
[----:B------:R-:W4:Y:S01]  /*00e0*/  LDG.E R9, desc[UR4][R2.64] ;  /* 0x0000000402097981 */ /* 0x000f22000c1e1900 */
[----:B--2---:R-:W-:-:S04]  /*00f0*/  IMAD.WIDE R4, R11, 0x4, R4 ;  /* 0x000000040b047825 */ /* 0x004fc800078e0204 */
[C---:B---3--:R-:W-:Y:S01]  /*0100*/  IMAD.WIDE R6, R11.reuse, 0x4, R6 ;  /* 0x000000040b067825 */ /* 0x048fe200078e0206 */
[----:B----4-:R-:W-:Y:S02]  /*0110*/  IADD3 R13, PT, PT, R0, -R9, RZ ;  /* 0x80000009000d7210 */ /* 0x010fe40007ffe0ff */
[----:B------:R-:W0:Y:S03]  /*0120*/  LDC.64 R8, c[0x0][0x3b0] ;  /* 0x0000ec00ff087b82 */ /* 0x000e260000000a00 */
[----:B------:R-:W-:Y:S04]  /*0130*/  STG.E desc[UR4][R4.64], R13 ;  /* 0x0000000d04007986 */ /* 0x000fe8000c101904 */
[----:B------:R-:W2:Y:S04]  /*0140*/  LDG.E R0, desc[UR4][R6.64+0x4] ;  /* 0x0000040406007981 */ /* 0x000ea8000c1e1900 */
[----:B------:R-:W2:Y:S01]  /*0150*/  LDG.E R15, desc[UR4][R6.64] ;  /* 0x00000004060f7981 */ /* 0x000ea2000c1e1900 */
[----:B0-----:R-:W-:Y:S01]  /*0160*/  IMAD.WIDE R8, R11, 0x4, R8 ;  /* 0x000000040b087825 */ /* 0x001fe200078e0208 */
[----:B--2---:R-:W-:-:S05]  /*0170*/  IADD3 R15, PT, PT, R0, -R15, RZ ;  /* 0x8000000f000f7210 */ /* 0x004fca0007ffe0ff */
[----:B------:R-:W-:Y:S01]  /*0180*/  STG.E desc[UR4][R8.64], R15 ;  /* 0x0000000f08007986 */ /* 0x000fe2000c101904 */
[----:B------:R-:W-:Y:S05]  /*0190*/  EXIT ;  /* 0x000000000000794d */ /* 0x000fea0003800000 */
.L_x_173:
        /* <DEDUP_REMOVED lines=14> */
.L_x_179:


//--------------------- .text._Z25initializeBoolArrayKernelPbbi --------------------------
	.section	.text._Z25initializeBoolArrayKernelPbbi,"ax",@progbits
	.align	128
        .global         _Z25initializeBoolArrayKernelPbbi
        .type           _Z25initializeBoolArrayKernelPbbi,@function
        .size           _Z25initializeBoolArrayKernelPbbi,(.L_x_180 - _Z25initializeBoolArrayKernelPbbi)
        .other          _Z25initializeBoolArrayKernelPbbi,@"STO_CUDA_ENTRY STV_DEFAULT"
_Z25initializeBoolArrayKernelPbbi:
.text._Z25initializeBoolArrayKernelPbbi:
        /* <DEDUP_REMOVED lines=8> */
[----:B------:R-:W0:Y:S01]  /*0080*/  LDC.U8 R3, c[0x0][0x388] ;  /* 0x0000e200ff037b82 */ /* 0x000e220000000000 */
[----:B------:R-:W1:Y:S01]  /*0090*/  LDCU.64 UR6, c[0x0][0x380] ;  /* 0x00007000ff0677ac */ /* 0x000e620008000a00 */
[----:B------:R-:W2:Y:S01]  /*00a0*/  LDCU.64 UR4, c[0x0][0x358] ;  /* 0x00006b00ff0477ac */ /* 0x000ea20008000a00 */
[C---:B-1----:R-:W-:Y:S02]  /*00b0*/  IADD3 R2, P0, PT, R0.reuse, UR6, RZ ;  /* 0x0000000600027c10 */ /* 0x042fe4000ff1e0ff */
[----:B0-----:R-:W-:Y:S02]  /*00c0*/  PRMT R5, R3, 0x8880, RZ ;  /* 0x0000888003057816 */ /* 0x001fe400000000ff */
[----:B------:R-:W-:Y:S02]  /*00d0*/  LEA.HI.X.SX32 R3, R0, UR7, 0x1, P0 ;  /* 0x0000000700037c11 */ /* 0x000fe400080f0eff */
[----:B------:R-:W-:-:S05]  /*00e0*/  PRMT R5, R5, 0x7710, RZ ;  /* 0x0000771005057816 */ /* 0x000fca00000000ff */
[----:B--2---:R-:W-:Y:S01]  /*00f0*/  STG.E.U8 desc[UR4][R2.64], R5 ;  /* 0x0000000502007986 */ /* 0x004fe2000c101104 */
[----:B------:R-:W-:Y:S05]  /*0100*/  EXIT ;  /* 0x000000000000794d */ /* 0x000fea0003800000 */
.L_x_174:
        /* <DEDUP_REMOVED lines=15> */
.L_x_180:


//--------------------- .text._Z21initializeArrayKernelPiii --------------------------
	.section	.text._Z21initializeArrayKernelPiii,"ax",@progbits
	.align	128
        .global         _Z21initializeArrayKernelPiii
        .type           _Z21initializeArrayKernelPiii,@function
        .size           _Z21initializeArrayKernelPiii,(.L_x_181 - _Z21initializeArrayKernelPiii)
        .other          _Z21initializeArrayKernelPiii,@"STO_CUDA_ENTRY STV_DEFAULT"
_Z21initializeArrayKernelPiii:
.text._Z21initializeArrayKernelPiii:
        /* <DEDUP_REMOVED lines=10> */
[----:B------:R-:W1:Y:S01]  /*00a0*/  LDC R7, c[0x0][0x388] ;  /* 0x0000e200ff077b82 */ /* 0x000e620000000800 */
[----:B0-----:R-:W-:-:S05]  /*00b0*/  IMAD.WIDE R2, R5, 0x4, R2 ;  /* 0x0000000405027825 */ /* 0x001fca00078e0202 */
[----:B-1----:R-:W-:Y:S01]  /*00c0*/  STG.E desc[UR4][R2.64], R7 ;  /* 0x0000000702007986 */ /* 0x002fe2000c101904 */
[----:B------:R-:W-:Y:S05]  /*00d0*/  EXIT ;  /* 0x000000000000794d */ /* 0x000fea0003800000 */
.L_x_175:
        /* <DEDUP_REMOVED lines=10> */
.L_x_181:


//--------------------- .nv.shared.reserved.0     --------------------------
	.section	.nv.shared.reserved.0,"aw",@nobits
	.weak		__nv_reservedSMEM_offset_0_alias
	.size		__nv_reservedSMEM_offset_0_alias, 0, 64
	.other		__nv_reservedSMEM_offset_0_alias,@"STO_CUDA_RESERVED_SHARED STV_DEFAULT"
__nv_reservedSMEM_offset_0_alias:
	.zero		0
	.zero		64


//--------------------- .nv.constant0._Z16secondPassKerneliPKiS0_PiS1_iPbS2_S1_S0_ --------------------------
	.section	.nv.constant0._Z16secondPassKerneliPKiS0_PiS1_iPbS2_S1_S0_,"a",@progbits
	.sectionflags	@""
	.align	4
.nv.constant0._Z16secondPassKerneliPKiS0_PiS1_iPbS2_S1_S0_:
	.zero		976


//--------------------- .nv.constant0._Z15firstPassKerneliPKiS0_PiS1_S1_PbS2_S1_S0_ --------------------------
	.section	.nv.constant0._Z15firstPassKerneliPKiS0_PiS1_S1_PbS2_S1_S0_,"a",@progbits
	.sectionflags	@""
	.align	4
.nv.constant0._Z15firstPassKerneliPKiS0_PiS1_S1_PbS2_S1_S0_:
	.zero		976


//--------------------- .nv.constant0._Z15trimGraphKerneliPKiS0_S0_S0_PiS1_S1_S1_iS1_ --------------------------
	.section	.nv.constant0._Z15trimGraphKerneliPKiS0_S0_S0_PiS1_S1_S1_iS1_,"a",@progbits
	.sectionflags	@""
	.align	4
.nv.constant0._Z15trimGraphKerneliPKiS0_S0_S0_PiS1_S1_S1_iS1_:
	.zero		984


//--------------------- .nv.constant0._Z20computeDegreesKerneliPKiS0_S0_S0_PiS1_ --------------------------
	.section	.nv.constant0._Z20computeDegreesKerneliPKiS0_S0_S0_PiS1_,"a",@progbits
	.sectionflags	@""
	.align	4
.nv.constant0._Z20computeDegreesKerneliPKiS0_S0_S0_PiS1_:
	.zero		952


//--------------------- .nv.constant0._Z25initializeBoolArrayKernelPbbi --------------------------
	.section	.nv.constant0._Z25initializeBoolArrayKernelPbbi,"a",@progbits
	.sectionflags	@""
	.align	4
.nv.constant0._Z25initializeBoolArrayKernelPbbi:
	.zero		912


//--------------------- .nv.constant0._Z21initializeArrayKernelPiii --------------------------
	.section	.nv.constant0._Z21initializeArrayKernelPiii,"a",@progbits
	.sectionflags	@""
	.align	4
.nv.constant0._Z21initializeArrayKernelPiii:
	.zero		912


//--------------------- SYMBOLS --------------------------

	.type		.nv.reservedSmem.offset0,@object
	.size		.nv.reservedSmem.offset0,0x4
